	.target	sm_100a

	.elftype	@"ET_EXEC"


//--------------------- .note.nv.tkinfo           --------------------------
	.section	.note.nv.tkinfo,"",@"SHT_NOTE"
	.sectionflags	@"SHF_NOTE_NV_TKINFO"
	.tkinfo
        /*0018*/ 	.word	0x00000002
        /*0030*/ 	.string	""
        /*0030*/ 	.string	"ptxas"
        /*0030*/ 	.string	"Cuda compilation tools, release 13.0, V13.0.88"
        /*0030*/ 	.string	"Build cuda_13.0.r13.0/compiler.36424714_0"
        /*0030*/ 	.string	"-arch sm_100a -m 64 "



//--------------------- .note.nv.cuinfo           --------------------------
	.section	.note.nv.cuinfo,"",@"SHT_NOTE"
	.sectionflags	@"SHF_NOTE_NV_CUINFO"
        /*0018*/ 	.short	0x0002
        /*001a*/ 	.short	0x0064
        /*001c*/ 	.short	0x0082
	.zero		2


//--------------------- .nv.info                  --------------------------
	.section	.nv.info,"",@"SHT_CUDA_INFO"
	.align	4


	//----- nvinfo : EIATTR_REGCOUNT
	.align		4
        /*0000*/ 	.byte	0x04, 0x2f
        /*0002*/ 	.short	(.L_19 - .L_18)
	.align		4
.L_18:
        /*0004*/ 	.word	index@(_ZN7cutlass13device_kernelINS_4gemm6kernel13GemmUniversalIN4cute5tupleIJiiiiEEENS1_10collective13CollectiveMmaINS1_35MainloopSm100TmaUmmaWarpSpecializedILi5ELi2ELi4ENS5_IJNS4_1CILi1EEENSA_ILi2EEESB_EEEEENS5_IJNSA_ILi128EEESF_NSA_ILi64EEEEEENS_6half_tENS5_IJlSB_lEEESI_SJ_NS4_8TiledMMAINS4_8MMA_AtomIJNS4_20SM100_MMA_F16BF16_SSISI_SI_fLi128ELi128ELNS4_4UMMA5MajorE0ELSO_0ELNSN_7ScaleInE0ELSP_0EEEEEENS4_6LayoutINS5_IJSB_SB_SB_EEENS5_IJNSA_ILi0EEESU_SU_EEEEENS5_IJNS4_10UnderscoreESX_SX_EEEEENS4_23SM90_TMA_LOAD_MULTICASTENS4_14ComposedLayoutINS4_7SwizzleILi3ELi4ELi3EEENS4_18smem_ptr_flag_bitsILi16EEENSS_INS5_IJNSA_ILi8EEESG_EEENS5_IJSG_SB_EEEEEEEvNS4_8identityENS4_13SM90_TMA_LOADES1A_vS1B_EENS_8epilogue10collective18CollectiveEpilogueINS1E_23Sm100TmaWarpSpecializedILi4ELi2ELi32ELb1ELb0EEEJSH_NS5_IJNSS_ISF_SB_EENSS_INSA_ILi32EEESB_EEEEESI_SJ_SI_SJ_NS1E_6fusion15FusionCallbacksIS1I_NS1N_17LinearCombinationISI_fSI_fLNS_15FloatRoundStyleE2EEESH_S1M_JEEENS4_5SM1004TMEM4LOAD26SM100_TMEM_LOAD_32dp32b32xES1C_NS11_INS12_ILi2ELi4ELi3EEES15_NSS_INS5_IJS16_S1K_EEENS5_IJS1K_SB_EEEEEEENS4_39AutoVectorizingCopyWithAssumedAlignmentILi128EEENS4_14SM90_TMA_STOREES21_S23_S23_EEEvvEEEEvNT_6ParamsE)
        /*0008*/ 	.word	0x00000076


	//----- nvinfo : EIATTR_FRAME_SIZE
	.align		4
.L_19:
        /*000c*/ 	.byte	0x04, 0x11
        /*000e*/ 	.short	(.L_21 - .L_20)
	.align		4
.L_20:
        /*0010*/ 	.word	index@($__internal_2_$__cuda_sm10x_tcgen05_guardrail_trap_unallocated_columns_being_dealloced)
        /*0014*/ 	.word	0x00000000


	//----- nvinfo : EIATTR_FRAME_SIZE
	.align		4
.L_21:
        /*0018*/ 	.byte	0x04, 0x11
        /*001a*/ 	.short	(.L_23 - .L_22)
	.align		4
.L_22:
        /*001c*/ 	.word	index@($__internal_1_$__cuda_sm10x_tcgen05_guardrail_trap_phase_invalid_during_alloc)
        /*0020*/ 	.word	0x00000000


	//----- nvinfo : EIATTR_FRAME_SIZE
	.align		4
.L_23:
        /*0024*/ 	.byte	0x04, 0x11
        /*0026*/ 	.short	(.L_25 - .L_24)
	.align		4
.L_24:
        /*0028*/ 	.word	index@($__internal_0_$__cuda_sm10x_tcgen05_guardrail_trap_col_being_dealloced_not_returned_by_alloc)
        /*002c*/ 	.word	0x00000000


	//----- nvinfo : EIATTR_FRAME_SIZE
	.align		4
.L_25:
        /*0030*/ 	.byte	0x04, 0x11
        /*0032*/ 	.short	(.L_27 - .L_26)
	.align		4
.L_26:
        /*0034*/ 	.word	index@(_ZN7cutlass13device_kernelINS_4gemm6kernel13GemmUniversalIN4cute5tupleIJiiiiEEENS1_10collective13CollectiveMmaINS1_35MainloopSm100TmaUmmaWarpSpecializedILi5ELi2ELi4ENS5_IJNS4_1CILi1EEENSA_ILi2EEESB_EEEEENS5_IJNSA_ILi128EEESF_NSA_ILi64EEEEEENS_6half_tENS5_IJlSB_lEEESI_SJ_NS4_8TiledMMAINS4_8MMA_AtomIJNS4_20SM100_MMA_F16BF16_SSISI_SI_fLi128ELi128ELNS4_4UMMA5MajorE0ELSO_0ELNSN_7ScaleInE0ELSP_0EEEEEENS4_6LayoutINS5_IJSB_SB_SB_EEENS5_IJNSA_ILi0EEESU_SU_EEEEENS5_IJNS4_10UnderscoreESX_SX_EEEEENS4_23SM90_TMA_LOAD_MULTICASTENS4_14ComposedLayoutINS4_7SwizzleILi3ELi4ELi3EEENS4_18smem_ptr_flag_bitsILi16EEENSS_INS5_IJNSA_ILi8EEESG_EEENS5_IJSG_SB_EEEEEEEvNS4_8identityENS4_13SM90_TMA_LOADES1A_vS1B_EENS_8epilogue10collective18CollectiveEpilogueINS1E_23Sm100TmaWarpSpecializedILi4ELi2ELi32ELb1ELb0EEEJSH_NS5_IJNSS_ISF_SB_EENSS_INSA_ILi32EEESB_EEEEESI_SJ_SI_SJ_NS1E_6fusion15FusionCallbacksIS1I_NS1N_17LinearCombinationISI_fSI_fLNS_15FloatRoundStyleE2EEESH_S1M_JEEENS4_5SM1004TMEM4LOAD26SM100_TMEM_LOAD_32dp32b32xES1C_NS11_INS12_ILi2ELi4ELi3EEES15_NSS_INS5_IJS16_S1K_EEENS5_IJS1K_SB_EEEEEEENS4_39AutoVectorizingCopyWithAssumedAlignmentILi128EEENS4_14SM90_TMA_STOREES21_S23_S23_EEEvvEEEEvNT_6ParamsE)
        /*0038*/ 	.word	0x00000000


	//----- nvinfo : EIATTR_MIN_STACK_SIZE
	.align		4
.L_27:
        /*003c*/ 	.byte	0x04, 0x12
        /*003e*/ 	.short	(.L_29 - .L_28)
	.align		4
.L_28:
        /*0040*/ 	.word	index@(_ZN7cutlass13device_kernelINS_4gemm6kernel13GemmUniversalIN4cute5tupleIJiiiiEEENS1_10collective13CollectiveMmaINS1_35MainloopSm100TmaUmmaWarpSpecializedILi5ELi2ELi4ENS5_IJNS4_1CILi1EEENSA_ILi2EEESB_EEEEENS5_IJNSA_ILi128EEESF_NSA_ILi64EEEEEENS_6half_tENS5_IJlSB_lEEESI_SJ_NS4_8TiledMMAINS4_8MMA_AtomIJNS4_20SM100_MMA_F16BF16_SSISI_SI_fLi128ELi128ELNS4_4UMMA5MajorE0ELSO_0ELNSN_7ScaleInE0ELSP_0EEEEEENS4_6LayoutINS5_IJSB_SB_SB_EEENS5_IJNSA_ILi0EEESU_SU_EEEEENS5_IJNS4_10UnderscoreESX_SX_EEEEENS4_23SM90_TMA_LOAD_MULTICASTENS4_14ComposedLayoutINS4_7SwizzleILi3ELi4ELi3EEENS4_18smem_ptr_flag_bitsILi16EEENSS_INS5_IJNSA_ILi8EEESG_EEENS5_IJSG_SB_EEEEEEEvNS4_8identityENS4_13SM90_TMA_LOADES1A_vS1B_EENS_8epilogue10collective18CollectiveEpilogueINS1E_23Sm100TmaWarpSpecializedILi4ELi2ELi32ELb1ELb0EEEJSH_NS5_IJNSS_ISF_SB_EENSS_INSA_ILi32EEESB_EEEEESI_SJ_SI_SJ_NS1E_6fusion15FusionCallbacksIS1I_NS1N_17LinearCombinationISI_fSI_fLNS_15FloatRoundStyleE2EEESH_S1M_JEEENS4_5SM1004TMEM4LOAD26SM100_TMEM_LOAD_32dp32b32xES1C_NS11_INS12_ILi2ELi4ELi3EEES15_NSS_INS5_IJS16_S1K_EEENS5_IJS1K_SB_EEEEEEENS4_39AutoVectorizingCopyWithAssumedAlignmentILi128EEENS4_14SM90_TMA_STOREES21_S23_S23_EEEvvEEEEvNT_6ParamsE)
        /*0044*/ 	.word	0x00000000
.L_29:


//--------------------- .nv.compat                --------------------------
	.section	.nv.compat,"",@"SHT_CUDA_COMPAT_INFO"
	.align	4
        /*0000*/ 	.byte	0x02, 0x09, 0x01, 0x00, 0x02, 0x02, 0x02, 0x00, 0x02, 0x05, 0x05, 0x00, 0x03, 0x07, 0x01, 0x01
        /*0010*/ 	.byte	0x02, 0x03, 0x01, 0x00, 0x02, 0x06, 0x01, 0x00, 0x04, 0x0b, 0x08, 0x00, 0x09, 0x00, 0x00, 0x00
        /*0020*/ 	.byte	0x00, 0x00, 0x00, 0x00


//--------------------- .nv.info._ZN7cutlass13device_kernelINS_4gemm6kernel13GemmUniversalIN4cute5tupleIJiiiiEEENS1_10collective13CollectiveMmaINS1_35MainloopSm100TmaUmmaWarpSpecializedILi5ELi2ELi4ENS5_IJNS4_1CILi1EEENSA_ILi2EEESB_EEEEENS5_IJNSA_ILi128EEESF_NSA_ILi64EEEEEENS_6half_tENS5_IJlSB_lEEESI_SJ_NS4_8TiledMMAINS4_8MMA_AtomIJNS4_20SM100_MMA_F16BF16_SSISI_SI_fLi128ELi128ELNS4_4UMMA5MajorE0ELSO_0ELNSN_7ScaleInE0ELSP_0EEEEEENS4_6LayoutINS5_IJSB_SB_SB_EEENS5_IJNSA_ILi0EEESU_SU_EEEEENS5_IJNS4_10UnderscoreESX_SX_EEEEENS4_23SM90_TMA_LOAD_MULTICASTENS4_14ComposedLayoutINS4_7SwizzleILi3ELi4ELi3EEENS4_18smem_ptr_flag_bitsILi16EEENSS_INS5_IJNSA_ILi8EEESG_EEENS5_IJSG_SB_EEEEEEEvNS4_8identityENS4_13SM90_TMA_LOADES1A_vS1B_EENS_8epilogue10collective18CollectiveEpilogueINS1E_23Sm100TmaWarpSpecializedILi4ELi2ELi32ELb1ELb0EEEJSH_NS5_IJNSS_ISF_SB_EENSS_INSA_ILi32EEESB_EEEEESI_SJ_SI_SJ_NS1E_6fusion15FusionCallbacksIS1I_NS1N_17LinearCombinationISI_fSI_fLNS_15FloatRoundStyleE2EEESH_S1M_JEEENS4_5SM1004TMEM4LOAD26SM100_TMEM_LOAD_32dp32b32xES1C_NS11_INS12_ILi2ELi4ELi3EEES15_NSS_INS5_IJS16_S1K_EEENS5_IJS1K_SB_EEEEEEENS4_39AutoVectorizingCopyWithAssumedAlignmentILi128EEENS4_14SM90_TMA_STOREES21_S23_S23_EEEvvEEEEvNT_6ParamsE --------------------------
	.section	.nv.info._ZN7cutlass13device_kernelINS_4gemm6kernel13GemmUniversalIN4cute5tupleIJiiiiEEENS1_10collective13CollectiveMmaINS1_35MainloopSm100TmaUmmaWarpSpecializedILi5ELi2ELi4ENS5_IJNS4_1CILi1EEENSA_ILi2EEESB_EEEEENS5_IJNSA_ILi128EEESF_NSA_ILi64EEEEEENS_6half_tENS5_IJlSB_lEEESI_SJ_NS4_8TiledMMAINS4_8MMA_AtomIJNS4_20SM100_MMA_F16BF16_SSISI_SI_fLi128ELi128ELNS4_4UMMA5MajorE0ELSO_0ELNSN_7ScaleInE0ELSP_0EEEEEENS4_6LayoutINS5_IJSB_SB_SB_EEENS5_IJNSA_ILi0EEESU_SU_EEEEENS5_IJNS4_10UnderscoreESX_SX_EEEEENS4_23SM90_TMA_LOAD_MULTICASTENS4_14ComposedLayoutINS4_7SwizzleILi3ELi4ELi3EEENS4_18smem_ptr_flag_bitsILi16EEENSS_INS5_IJNSA_ILi8EEESG_EEENS5_IJSG_SB_EEEEEEEvNS4_8identityENS4_13SM90_TMA_LOADES1A_vS1B_EENS_8epilogue10collective18CollectiveEpilogueINS1E_23Sm100TmaWarpSpecializedILi4ELi2ELi32ELb1ELb0EEEJSH_NS5_IJNSS_ISF_SB_EENSS_INSA_ILi32EEESB_EEEEESI_SJ_SI_SJ_NS1E_6fusion15FusionCallbacksIS1I_NS1N_17LinearCombinationISI_fSI_fLNS_15FloatRoundStyleE2EEESH_S1M_JEEENS4_5SM1004TMEM4LOAD26SM100_TMEM_LOAD_32dp32b32xES1C_NS11_INS12_ILi2ELi4ELi3EEES15_NSS_INS5_IJS16_S1K_EEENS5_IJS1K_SB_EEEEEEENS4_39AutoVectorizingCopyWithAssumedAlignmentILi128EEENS4_14SM90_TMA_STOREES21_S23_S23_EEEvvEEEEvNT_6ParamsE,"",@"SHT_CUDA_INFO"
	.sectionflags	@""
	.align	4


	//----- nvinfo : EIATTR_CUDA_API_VERSION
	.align		4
        /*0000*/ 	.byte	0x04, 0x37
        /*0002*/ 	.short	(.L_31 - .L_30)
.L_30:
        /*0004*/ 	.word	0x00000082


	//----- nvinfo : EIATTR_KPARAM_INFO
	.align		4
.L_31:
        /*0008*/ 	.byte	0x04, 0x17
        /*000a*/ 	.short	(.L_33 - .L_32)
.L_32:
        /*000c*/ 	.word	0x00000000
        /*0010*/ 	.short	0x0000
        /*0012*/ 	.short	0x0000
        /*0014*/ 	.byte	0x00, 0xf0, 0x01, 0x20


	//----- nvinfo : EIATTR_AT_ENTRY_FRAGMENTS
	.align		4
.L_33:
        /*0018*/ 	.byte	0x04, 0x4f
        /*001a*/ 	.short	(.L_35 - .L_34)


	//   ....[0]....
.L_34:
        /*001c*/ 	.word	0x00000006


	//----- nvinfo : EIATTR_RESERVED_SMEM_USED
	.align		4
.L_35:
        /*0020*/ 	.byte	0x01, 0x41
	.zero		2


	//----- nvinfo : EIATTR_SPARSE_MMA_MASK
	.align		4
        /*0024*/ 	.byte	0x03, 0x50
        /*0026*/ 	.short	0x0000


	//----- nvinfo : EIATTR_TCGEN05_1CTA_USED
	.align		4
        /*0028*/ 	.byte	0x01, 0x51
	.zero		2


	//----- nvinfo : EIATTR_MAXREG_COUNT
	.align		4
        /*002c*/ 	.byte	0x03, 0x1b
        /*002e*/ 	.short	0x00ff


	//----- nvinfo : EIATTR_NUM_BARRIERS
	.align		4
        /*0030*/ 	.byte	0x02, 0x4c
        /*0032*/ 	.byte	0x07
	.zero		1


	//----- nvinfo : EIATTR_EXTERNS
	.align		4
        /*0034*/ 	.byte	0x04, 0x0f
        /*0036*/ 	.short	(.L_37 - .L_36)


	//   ....[0]....
	.align		4
.L_36:
        /*0038*/ 	.word	index@(__assertfail)


	//----- nvinfo : EIATTR_MERCURY_ISA_VERSION
	.align		4
.L_37:
        /*003c*/ 	.byte	0x03, 0x5f
        /*003e*/ 	.short	0x0101


	//----- nvinfo : EIATTR_INT_WARP_WIDE_INSTR_OFFSETS
	.align		4
        /*0040*/ 	.byte	0x04, 0x31
        /*0042*/ 	.short	(.L_39 - .L_38)


	//   ....[0]....
.L_38:
        /*0044*/ 	.word	0x00003d20


	//   ....[1]....
        /*0048*/ 	.word	0x00003d40


	//   ....[2]....
        /*004c*/ 	.word	0x00003d70


	//   ....[3]....
        /*0050*/ 	.word	0x000048b0


	//   ....[4]....
        /*0054*/ 	.word	0x00004920


	//   ....[5]....
        /*0058*/ 	.word	0x00004a00


	//   ....[6]....
        /*005c*/ 	.word	0x00004a80


	//   ....[7]....
        /*0060*/ 	.word	0x00004b80


	//   ....[8]....
        /*0064*/ 	.word	0x00004c00


	//   ....[9]....
        /*0068*/ 	.word	0x00004cf0


	//   ....[10]....
        /*006c*/ 	.word	0x00004da0


	//----- nvinfo : EIATTR_COOP_GROUP_MASK_REGIDS
	.align		4
.L_39:
        /*0070*/ 	.byte	0x04, 0x29
        /*0072*/ 	.short	(.L_41 - .L_40)


	//   ....[0]....
.L_40:
        /*0074*/ 	.word	0xffffffff


	//   ....[1]....
        /*0078*/ 	.word	0xffffffff


	//   ....[2]....
        /*007c*/ 	.word	0xffffffff


	//   ....[3]....
        /*0080*/ 	.word	0xffffffff


	//   ....[4]....
        /*0084*/ 	.word	0xffffffff


	//   ....[5]....
        /*0088*/ 	.word	0xffffffff


	//   ....[6]....
        /*008c*/ 	.word	0xffffffff


	//   ....[7]....
        /*0090*/ 	.word	0xffffffff


	//   ....[8]....
        /*0094*/ 	.word	0xffffffff


	//   ....[9]....
        /*0098*/ 	.word	0xffffffff


	//   ....[10]....
        /*009c*/ 	.word	0xffffffff


	//   ....[11]....
        /*00a0*/ 	.word	0xffffffff


	//   ....[12]....
        /*00a4*/ 	.word	0xffffffff


	//   ....[13]....
        /*00a8*/ 	.word	0xffffffff


	//----- nvinfo : EIATTR_COOP_GROUP_INSTR_OFFSETS
	.align		4
.L_41:
        /*00ac*/ 	.byte	0x04, 0x28
        /*00ae*/ 	.short	(.L_43 - .L_42)


	//   ....[0]....
.L_42:
        /*00b0*/ 	.word	0x00000080


	//   ....[1]....
        /*00b4*/ 	.word	0x000004f0


	//   ....[2]....
        /*00b8*/ 	.word	0x000006c0


	//   ....[3]....
        /*00bc*/ 	.word	0x00000860


	//   ....[4]....
        /*00c0*/ 	.word	0x00000960


	//   ....[5]....
        /*00c4*/ 	.word	0x00000ad0


	//   ....[6]....
        /*00c8*/ 	.word	0x00000c70


	//   ....[7]....
        /*00cc*/ 	.word	0x00000e20


	//   ....[8]....
        /*00d0*/ 	.word	0x00002030


	//   ....[9]....
        /*00d4*/ 	.word	0x00002f70


	//   ....[10]....
        /*00d8*/ 	.word	0x00003180


	//   ....[11]....
        /*00dc*/ 	.word	0x000031b0


	//   ....[12]....
        /*00e0*/ 	.word	0x00003c00


	//   ....[13]....
        /*00e4*/ 	.word	0x00003e30


	//----- nvinfo : EIATTR_VRC_CTA_INIT_COUNT
	.align		4
.L_43:
        /*00e8*/ 	.byte	0x02, 0x4a
        /*00ea*/ 	.byte	0x80
	.zero		1


	//----- nvinfo : EIATTR_SYSCALL_OFFSETS
	.align		4
        /*00ec*/ 	.byte	0x04, 0x46
        /*00ee*/ 	.short	(.L_45 - .L_44)


	//   ....[0]....
.L_44:
        /*00f0*/ 	.word	0x000059f0


	//   ....[1]....
        /*00f4*/ 	.word	0x00005ae0


	//   ....[2]....
        /*00f8*/ 	.word	0x000062b0


	//   ....[3]....
        /*00fc*/ 	.word	0x00006f30


	//   ....[4]....
        /*0100*/ 	.word	0x00007b90


	//   ....[5]....
        /*0104*/ 	.word	0x000087f0


	//----- nvinfo : EIATTR_MBARRIER_INSTR_OFFSETS
	.align		4
.L_45:
        /*0108*/ 	.byte	0x04, 0x39
        /*010a*/ 	.short	(.L_47 - .L_46)


	//   ....[0]....
.L_46:
        /*010c*/ 	.word	0x00000610
        /*0110*/ 	.word	0x000000ff
        /*0114*/ 	.word	0x00000000
        /*0118*/ 	.short	0x0100
        /*011a*/ 	.byte	0x04
	.zero		1


	//   ....[1]....
        /*011c*/ 	.word	0x00000620
        /*0120*/ 	.word	0x000000ff
        /*0124*/ 	.word	0x00000028
        /*0128*/ 	.short	0x0100
        /*012a*/ 	.byte	0x04
	.zero		1


	//   ....[2]....
        /*012c*/ 	.word	0x00000630
        /*0130*/ 	.word	0x000000ff
        /*0134*/ 	.word	0x00000008
        /*0138*/ 	.short	0x0100
        /*013a*/ 	.byte	0x04
	.zero		1


	//   ....[3]....
        /*013c*/ 	.word	0x00000640
        /*0140*/ 	.word	0x000000ff
        /*0144*/ 	.word	0x00000030
        /*0148*/ 	.short	0x0100
        /*014a*/ 	.byte	0x04
	.zero		1


	//   ....[4]....
        /*014c*/ 	.word	0x00000650
        /*0150*/ 	.word	0x000000ff
        /*0154*/ 	.word	0x00000010
        /*0158*/ 	.short	0x0100
        /*015a*/ 	.byte	0x04
	.zero		1


	//   ....[5]....
        /*015c*/ 	.word	0x00000660
        /*0160*/ 	.word	0x000000ff
        /*0164*/ 	.word	0x00000038
        /*0168*/ 	.short	0x0100
        /*016a*/ 	.byte	0x04
	.zero		1


	//   ....[6]....
        /*016c*/ 	.word	0x00000670
        /*0170*/ 	.word	0x000000ff
        /*0174*/ 	.word	0x00000018
        /*0178*/ 	.short	0x0100
        /*017a*/ 	.byte	0x04
	.zero		1


	//   ....[7]....
        /*017c*/ 	.word	0x00000680
        /*0180*/ 	.word	0x000000ff
        /*0184*/ 	.word	0x00000040
        /*0188*/ 	.short	0x0100
        /*018a*/ 	.byte	0x04
	.zero		1


	//   ....[8]....
        /*018c*/ 	.word	0x00000690
        /*0190*/ 	.word	0x000000ff
        /*0194*/ 	.word	0x00000020
        /*0198*/ 	.short	0x0100
        /*019a*/ 	.byte	0x04
	.zero		1


	//   ....[9]....
        /*019c*/ 	.word	0x000006a0
        /*01a0*/ 	.word	0x000000ff
        /*01a4*/ 	.word	0x00000048
        /*01a8*/ 	.short	0x0100
        /*01aa*/ 	.byte	0x04
	.zero		1


	//   ....[10]....
        /*01ac*/ 	.word	0x000007d0
        /*01b0*/ 	.word	0x000000ff
        /*01b4*/ 	.word	0x00000050
        /*01b8*/ 	.short	0x0100
        /*01ba*/ 	.byte	0x04
	.zero		1


	//   ....[11]....
        /*01bc*/ 	.word	0x000007e0
        /*01c0*/ 	.word	0x000000ff
        /*01c4*/ 	.word	0x00000070
        /*01c8*/ 	.short	0x0100
        /*01ca*/ 	.byte	0x04
	.zero		1


	//   ....[12]....
        /*01cc*/ 	.word	0x000007f0
        /*01d0*/ 	.word	0x000000ff
        /*01d4*/ 	.word	0x00000058
        /*01d8*/ 	.short	0x0100
        /*01da*/ 	.byte	0x04
	.zero		1


	//   ....[13]....
        /*01dc*/ 	.word	0x00000800
        /*01e0*/ 	.word	0x000000ff
        /*01e4*/ 	.word	0x00000078
        /*01e8*/ 	.short	0x0100
        /*01ea*/ 	.byte	0x04
	.zero		1


	//   ....[14]....
        /*01ec*/ 	.word	0x00000810
        /*01f0*/ 	.word	0x000000ff
        /*01f4*/ 	.word	0x00000060
        /*01f8*/ 	.short	0x0100
        /*01fa*/ 	.byte	0x04
	.zero		1


	//   ....[15]....
        /*01fc*/ 	.word	0x00000820
        /*0200*/ 	.word	0x000000ff
        /*0204*/ 	.word	0x00000080
        /*0208*/ 	.short	0x0100
        /*020a*/ 	.byte	0x04
	.zero		1


	//   ....[16]....
        /*020c*/ 	.word	0x00000830
        /*0210*/ 	.word	0x000000ff
        /*0214*/ 	.word	0x00000068
        /*0218*/ 	.short	0x0100
        /*021a*/ 	.byte	0x04
	.zero		1


	//   ....[17]....
        /*021c*/ 	.word	0x00000840
        /*0220*/ 	.word	0x000000ff
        /*0224*/ 	.word	0x00000088
        /*0228*/ 	.short	0x0100
        /*022a*/ 	.byte	0x04
	.zero		1


	//   ....[18]....
        /*022c*/ 	.word	0x00000930
        /*0230*/ 	.word	0x000000ff
        /*0234*/ 	.word	0x00000090
        /*0238*/ 	.short	0x0100
        /*023a*/ 	.byte	0x06
	.zero		1


	//   ....[19]....
        /*023c*/ 	.word	0x00000940
        /*0240*/ 	.word	0x000000ff
        /*0244*/ 	.word	0x00000098
        /*0248*/ 	.short	0x0100
        /*024a*/ 	.byte	0x06
	.zero		1


	//   ....[20]....
        /*024c*/ 	.word	0x00000a80
        /*0250*/ 	.word	0x000000ff
        /*0254*/ 	.word	0x000000a0
        /*0258*/ 	.short	0x0100
        /*025a*/ 	.byte	0x06
	.zero		1


	//   ....[21]....
        /*025c*/ 	.word	0x00000a90
        /*0260*/ 	.word	0x000000ff
        /*0264*/ 	.word	0x000000b0
        /*0268*/ 	.short	0x0100
        /*026a*/ 	.byte	0x06
	.zero		1


	//   ....[22]....
        /*026c*/ 	.word	0x00000aa0
        /*0270*/ 	.word	0x000000ff
        /*0274*/ 	.word	0x000000a8
        /*0278*/ 	.short	0x0100
        /*027a*/ 	.byte	0x06
	.zero		1


	//   ....[23]....
        /*027c*/ 	.word	0x00000ab0
        /*0280*/ 	.word	0x000000ff
        /*0284*/ 	.word	0x000000b8
        /*0288*/ 	.short	0x0100
        /*028a*/ 	.byte	0x06
	.zero		1


	//   ....[24]....
        /*028c*/ 	.word	0x00000be0
        /*0290*/ 	.word	0x000000ff
        /*0294*/ 	.word	0x000000c0
        /*0298*/ 	.short	0x0100
        /*029a*/ 	.byte	0x04
	.zero		1


	//   ....[25]....
        /*029c*/ 	.word	0x00000bf0
        /*02a0*/ 	.word	0x000000ff
        /*02a4*/ 	.word	0x000000e0
        /*02a8*/ 	.short	0x0100
        /*02aa*/ 	.byte	0x04
	.zero		1


	//   ....[26]....
        /*02ac*/ 	.word	0x00000c00
        /*02b0*/ 	.word	0x000000ff
        /*02b4*/ 	.word	0x000000c8
        /*02b8*/ 	.short	0x0100
        /*02ba*/ 	.byte	0x04
	.zero		1


	//   ....[27]....
        /*02bc*/ 	.word	0x00000c10
        /*02c0*/ 	.word	0x000000ff
        /*02c4*/ 	.word	0x000000e8
        /*02c8*/ 	.short	0x0100
        /*02ca*/ 	.byte	0x04
	.zero		1


	//   ....[28]....
        /*02cc*/ 	.word	0x00000c20
        /*02d0*/ 	.word	0x000000ff
        /*02d4*/ 	.word	0x000000d0
        /*02d8*/ 	.short	0x0100
        /*02da*/ 	.byte	0x04
	.zero		1


	//   ....[29]....
        /*02dc*/ 	.word	0x00000c30
        /*02e0*/ 	.word	0x000000ff
        /*02e4*/ 	.word	0x000000f0
        /*02e8*/ 	.short	0x0100
        /*02ea*/ 	.byte	0x04
	.zero		1


	//   ....[30]....
        /*02ec*/ 	.word	0x00000c40
        /*02f0*/ 	.word	0x000000ff
        /*02f4*/ 	.word	0x000000d8
        /*02f8*/ 	.short	0x0100
        /*02fa*/ 	.byte	0x04
	.zero		1


	//   ....[31]....
        /*02fc*/ 	.word	0x00000c50
        /*0300*/ 	.word	0x000000ff
        /*0304*/ 	.word	0x000000f8
        /*0308*/ 	.short	0x0100
        /*030a*/ 	.byte	0x04
	.zero		1


	//   ....[32]....
        /*030c*/ 	.word	0x00000d40
        /*0310*/ 	.word	0x000000ff
        /*0314*/ 	.word	0x00000100
        /*0318*/ 	.short	0x0100
        /*031a*/ 	.byte	0x04
	.zero		1


	//   ....[33]....
        /*031c*/ 	.word	0x00000d50
        /*0320*/ 	.word	0x000000ff
        /*0324*/ 	.word	0x00000110
        /*0328*/ 	.short	0x0100
        /*032a*/ 	.byte	0x04
	.zero		1


	//   ....[34]....
        /*032c*/ 	.word	0x00000d60
        /*0330*/ 	.word	0x000000ff
        /*0334*/ 	.word	0x00000108
        /*0338*/ 	.short	0x0100
        /*033a*/ 	.byte	0x04
	.zero		1


	//   ....[35]....
        /*033c*/ 	.word	0x00000d70
        /*0340*/ 	.word	0x000000ff
        /*0344*/ 	.word	0x00000118
        /*0348*/ 	.short	0x0100
        /*034a*/ 	.byte	0x04
	.zero		1


	//   ....[36]....
        /*034c*/ 	.word	0x000018b0
        /*0350*/ 	.word	0x00000003
        /*0354*/ 	.word	0x00000110
        /*0358*/ 	.short	0x010a
        /*035a*/ 	.byte	0xff
	.zero		1


	//   ....[37]....
        /*035c*/ 	.word	0x000018e0
        /*0360*/ 	.word	0x00000003
        /*0364*/ 	.word	0x00000100
        /*0368*/ 	.short	0x0101
        /*036a*/ 	.byte	0xff
	.zero		1


	//   ....[38]....
        /*036c*/ 	.word	0x000019b0
        /*0370*/ 	.word	0x000000ff
        /*0374*/ 	.word	0x00000028
        /*0378*/ 	.short	0x010a
        /*037a*/ 	.byte	0x04
	.zero		1


	//   ....[39]....
        /*037c*/ 	.word	0x00001a30
        /*0380*/ 	.word	0x000000ff
        /*0384*/ 	.word	0x00000028
        /*0388*/ 	.short	0x010a
        /*038a*/ 	.byte	0x21
	.zero		1


	//   ....[40]....
        /*038c*/ 	.word	0x00001bd0
        /*0390*/ 	.word	0x000000ff
        /*0394*/ 	.word	0x00000028
        /*0398*/ 	.short	0x010a
        /*039a*/ 	.byte	0x08
	.zero		1


	//   ....[41]....
        /*039c*/ 	.word	0x00001ce0
        /*03a0*/ 	.word	0x000000ff
        /*03a4*/ 	.word	0x00000098
        /*03a8*/ 	.short	0x0101
        /*03aa*/ 	.byte	0x06
	.zero		1


	//   ....[42]....
        /*03ac*/ 	.word	0x00001d00
        /*03b0*/ 	.word	0x000000ff
        /*03b4*/ 	.word	0x00000028
        /*03b8*/ 	.short	0x010a
        /*03ba*/ 	.byte	0x04
	.zero		1


	//   ....[43]....
        /*03bc*/ 	.word	0x00001d80
        /*03c0*/ 	.word	0x000000ff
        /*03c4*/ 	.word	0x00000028
        /*03c8*/ 	.short	0x010a
        /*03ca*/ 	.byte	0x11
	.zero		1


	//   ....[44]....
        /*03cc*/ 	.word	0x00001f20
        /*03d0*/ 	.word	0x000000ff
        /*03d4*/ 	.word	0x00000028
        /*03d8*/ 	.short	0x010a
        /*03da*/ 	.byte	0x07
	.zero		1


	//   ....[45]....
        /*03dc*/ 	.word	0x00002060
        /*03e0*/ 	.word	0x00000003
        /*03e4*/ 	.word	0x000000a0
        /*03e8*/ 	.short	0x010a
        /*03ea*/ 	.byte	0xff
	.zero		1


	//   ....[46]....
        /*03ec*/ 	.word	0x000021b0
        /*03f0*/ 	.word	0x00000000
        /*03f4*/ 	.word	0x00000000
        /*03f8*/ 	.short	0x0101
        /*03fa*/ 	.byte	0xff
	.zero		1


	//   ....[47]....
        /*03fc*/ 	.word	0x00002760
        /*0400*/ 	.word	0x000000ff
        /*0404*/ 	.word	0x00000000
        /*0408*/ 	.short	0x010a
        /*040a*/ 	.byte	0x04
	.zero		1


	//   ....[48]....
        /*040c*/ 	.word	0x000027f0
        /*0410*/ 	.word	0x000000ff
        /*0414*/ 	.word	0x00000000
        /*0418*/ 	.short	0x010a
        /*041a*/ 	.byte	0x05
	.zero		1


	//   ....[49]....
        /*041c*/ 	.word	0x00002880
        /*0420*/ 	.word	0x000000ff
        /*0424*/ 	.word	0x00000000
        /*0428*/ 	.short	0x010a
        /*042a*/ 	.byte	0x05
	.zero		1


	//   ....[50]....
        /*042c*/ 	.word	0x00002910
        /*0430*/ 	.word	0x000000ff
        /*0434*/ 	.word	0x00000000
        /*0438*/ 	.short	0x010a
        /*043a*/ 	.byte	0x05
	.zero		1


	//   ....[51]....
        /*043c*/ 	.word	0x000029b0
        /*0440*/ 	.word	0x00000000
        /*0444*/ 	.word	0x00000000
        /*0448*/ 	.short	0x010a
        /*044a*/ 	.byte	0xff
	.zero		1


	//   ....[52]....
        /*044c*/ 	.word	0x00002ad0
        /*0450*/ 	.word	0x00000002
        /*0454*/ 	.word	0x00000100
        /*0458*/ 	.short	0x010a
        /*045a*/ 	.byte	0xff
	.zero		1


	//   ....[53]....
        /*045c*/ 	.word	0x00002b30
        /*0460*/ 	.word	0x00000004
        /*0464*/ 	.word	0x00000000
        /*0468*/ 	.short	0x0101
        /*046a*/ 	.byte	0xff
	.zero		1


	//   ....[54]....
        /*046c*/ 	.word	0x00002b50
        /*0470*/ 	.word	0x000000ff
        /*0474*/ 	.word	0x000000b0
        /*0478*/ 	.short	0x010a
        /*047a*/ 	.byte	0x04
	.zero		1


	//   ....[55]....
        /*047c*/ 	.word	0x00002c70
        /*0480*/ 	.word	0x00000002
        /*0484*/ 	.word	0x000000a0
        /*0488*/ 	.short	0x010a
        /*048a*/ 	.byte	0xff
	.zero		1


	//   ....[56]....
        /*048c*/ 	.word	0x00002d80
        /*0490*/ 	.word	0x00000002
        /*0494*/ 	.word	0x00000000
        /*0498*/ 	.short	0x0101
        /*049a*/ 	.byte	0xff
	.zero		1


	//   ....[57]....
        /*049c*/ 	.word	0x00002e10
        /*04a0*/ 	.word	0x000000ff
        /*04a4*/ 	.word	0x000000b0
        /*04a8*/ 	.short	0x0106
        /*04aa*/ 	.byte	0x04
	.zero		1


	//   ....[58]....
        /*04ac*/ 	.word	0x00002e30
        /*04b0*/ 	.word	0x000000ff
        /*04b4*/ 	.word	0x000000b0
        /*04b8*/ 	.short	0x010a
        /*04ba*/ 	.byte	0x04
	.zero		1


	//   ....[59]....
        /*04bc*/ 	.word	0x00002ec0
        /*04c0*/ 	.word	0x000000ff
        /*04c4*/ 	.word	0x000000b0
        /*04c8*/ 	.short	0x0106
        /*04ca*/ 	.byte	0x07
	.zero		1


	//   ....[60]....
        /*04cc*/ 	.word	0x00002f00
        /*04d0*/ 	.word	0x00000000
        /*04d4*/ 	.word	0x000000b0
        /*04d8*/ 	.short	0x010a
        /*04da*/ 	.byte	0xff
	.zero		1


	//   ....[61]....
        /*04dc*/ 	.word	0x00003450
        /*04e0*/ 	.word	0x00000000
        /*04e4*/ 	.word	0x000000a0
        /*04e8*/ 	.short	0x010a
        /*04ea*/ 	.byte	0xff
	.zero		1


	//   ....[62]....
        /*04ec*/ 	.word	0x00003560
        /*04f0*/ 	.word	0x00000003
        /*04f4*/ 	.word	0x00000000
        /*04f8*/ 	.short	0x0101
        /*04fa*/ 	.byte	0xff
	.zero		1


	//   ....[63]....
        /*04fc*/ 	.word	0x00003570
        /*0500*/ 	.word	0x000000ff
        /*0504*/ 	.word	0x00000000
        /*0508*/ 	.short	0x010a
        /*050a*/ 	.byte	0x04
	.zero		1


	//   ....[64]....
        /*050c*/ 	.word	0x00003590
        /*0510*/ 	.word	0x000000ff
        /*0514*/ 	.word	0x000000e0
        /*0518*/ 	.short	0x010a
        /*051a*/ 	.byte	0x1e
	.zero		1


	//   ....[65]....
        /*051c*/ 	.word	0x00003660
        /*0520*/ 	.word	0x000000ff
        /*0524*/ 	.word	0x00000000
        /*0528*/ 	.short	0x010a
        /*052a*/ 	.byte	0x05
	.zero		1


	//   ....[66]....
        /*052c*/ 	.word	0x000037a0
        /*0530*/ 	.word	0x000000ff
        /*0534*/ 	.word	0x00000000
        /*0538*/ 	.short	0x010a
        /*053a*/ 	.byte	0x04
	.zero		1


	//   ....[67]....
        /*053c*/ 	.word	0x00003a30
        /*0540*/ 	.word	0x000000ff
        /*0544*/ 	.word	0x00000000
        /*0548*/ 	.short	0x010a
        /*054a*/ 	.byte	0x04
	.zero		1


	//   ....[68]....
        /*054c*/ 	.word	0x00003ac0
        /*0550*/ 	.word	0x000000ff
        /*0554*/ 	.word	0x00000000
        /*0558*/ 	.short	0x010a
        /*055a*/ 	.byte	0x05
	.zero		1


	//   ....[69]....
        /*055c*/ 	.word	0x00003b50
        /*0560*/ 	.word	0x000000ff
        /*0564*/ 	.word	0x00000000
        /*0568*/ 	.short	0x010a
        /*056a*/ 	.byte	0x05
	.zero		1


	//   ....[70]....
        /*056c*/ 	.word	0x00003be0
        /*0570*/ 	.word	0x000000ff
        /*0574*/ 	.word	0x00000000
        /*0578*/ 	.short	0x010a
        /*057a*/ 	.byte	0x04
	.zero		1


	//   ....[71]....
        /*057c*/ 	.word	0x000040b0
        /*0580*/ 	.word	0x0000000c
        /*0584*/ 	.word	0x000000a0
        /*0588*/ 	.short	0x010a
        /*058a*/ 	.byte	0xff
	.zero		1


	//   ....[72]....
        /*058c*/ 	.word	0x00004220
        /*0590*/ 	.word	0x00000000
        /*0594*/ 	.word	0x00000000
        /*0598*/ 	.short	0x0101
        /*059a*/ 	.byte	0xff
	.zero		1


	//   ....[73]....
        /*059c*/ 	.word	0x000046b0
        /*05a0*/ 	.word	0x000000ff
        /*05a4*/ 	.word	0x00000098
        /*05a8*/ 	.short	0x010a
        /*05aa*/ 	.byte	0x15
	.zero		1


	//   ....[74]....
        /*05ac*/ 	.word	0x00004830
        /*05b0*/ 	.word	0x000000ff
        /*05b4*/ 	.word	0x00000070
        /*05b8*/ 	.short	0x010a
        /*05ba*/ 	.byte	0x15
	.zero		1


	//   ....[75]....
        /*05bc*/ 	.word	0x000049b0
        /*05c0*/ 	.word	0x000000ff
        /*05c4*/ 	.word	0x00000050
        /*05c8*/ 	.short	0x010b
        /*05ca*/ 	.byte	0x15
	.zero		1


	//   ....[76]....
        /*05cc*/ 	.word	0x000049c0
        /*05d0*/ 	.word	0x000000ff
        /*05d4*/ 	.word	0x00000000
        /*05d8*/ 	.short	0x0101
        /*05da*/ 	.byte	0x06
	.zero		1


	//   ....[77]....
        /*05dc*/ 	.word	0x000049d0
        /*05e0*/ 	.word	0x000000ff
        /*05e4*/ 	.word	0x00000078
        /*05e8*/ 	.short	0x010a
        /*05ea*/ 	.byte	0x15
	.zero		1


	//   ....[78]....
        /*05ec*/ 	.word	0x00004b30
        /*05f0*/ 	.word	0x000000ff
        /*05f4*/ 	.word	0x00000058
        /*05f8*/ 	.short	0x010b
        /*05fa*/ 	.byte	0x15
	.zero		1


	//   ....[79]....
        /*05fc*/ 	.word	0x00004b40
        /*0600*/ 	.word	0x000000ff
        /*0604*/ 	.word	0x00000000
        /*0608*/ 	.short	0x0101
        /*060a*/ 	.byte	0x06
	.zero		1


	//   ....[80]....
        /*060c*/ 	.word	0x00004b50
        /*0610*/ 	.word	0x000000ff
        /*0614*/ 	.word	0x00000080
        /*0618*/ 	.short	0x010a
        /*061a*/ 	.byte	0x15
	.zero		1


	//   ....[81]....
        /*061c*/ 	.word	0x00004ca0
        /*0620*/ 	.word	0x000000ff
        /*0624*/ 	.word	0x00000060
        /*0628*/ 	.short	0x010b
        /*062a*/ 	.byte	0x15
	.zero		1


	//   ....[82]....
        /*062c*/ 	.word	0x00004cb0
        /*0630*/ 	.word	0x000000ff
        /*0634*/ 	.word	0x00000000
        /*0638*/ 	.short	0x0101
        /*063a*/ 	.byte	0x06
	.zero		1


	//   ....[83]....
        /*063c*/ 	.word	0x00004cc0
        /*0640*/ 	.word	0x000000ff
        /*0644*/ 	.word	0x00000088
        /*0648*/ 	.short	0x010a
        /*064a*/ 	.byte	0x15
	.zero		1


	//   ....[84]....
        /*064c*/ 	.word	0x00004eb0
        /*0650*/ 	.word	0x000000ff
        /*0654*/ 	.word	0x00000068
        /*0658*/ 	.short	0x010b
        /*065a*/ 	.byte	0x15
	.zero		1


	//   ....[85]....
        /*065c*/ 	.word	0x00004ec0
        /*0660*/ 	.word	0x000000ff
        /*0664*/ 	.word	0x00000000
        /*0668*/ 	.short	0x0101
        /*066a*/ 	.byte	0x25
	.zero		1


	//   ....[86]....
        /*066c*/ 	.word	0x00004ef0
        /*0670*/ 	.word	0x000000ff
        /*0674*/ 	.word	0x00000070
        /*0678*/ 	.short	0x010a
        /*067a*/ 	.byte	0x15
	.zero		1


	//   ....[87]....
        /*067c*/ 	.word	0x00004f10
        /*0680*/ 	.word	0x000000ff
        /*0684*/ 	.word	0x00000078
        /*0688*/ 	.short	0x010a
        /*068a*/ 	.byte	0x15
	.zero		1


	//   ....[88]....
        /*068c*/ 	.word	0x00004f30
        /*0690*/ 	.word	0x000000ff
        /*0694*/ 	.word	0x00000080
        /*0698*/ 	.short	0x010a
        /*069a*/ 	.byte	0x15
	.zero		1


	//   ....[89]....
        /*069c*/ 	.word	0x00004f70
        /*06a0*/ 	.word	0x00000000
        /*06a4*/ 	.word	0x00000088
        /*06a8*/ 	.short	0x010a
        /*06aa*/ 	.byte	0xff
	.zero		1


	//   ....[90]....
        /*06ac*/ 	.word	0x00005280
        /*06b0*/ 	.word	0x00000003
        /*06b4*/ 	.word	0x000000a0
        /*06b8*/ 	.short	0x010a
        /*06ba*/ 	.byte	0xff
	.zero		1


	//   ....[91]....
        /*06bc*/ 	.word	0x00005400
        /*06c0*/ 	.word	0x00000000
        /*06c4*/ 	.word	0x00000000
        /*06c8*/ 	.short	0x0101
        /*06ca*/ 	.byte	0xff
	.zero		1


	//   ....[92]....
        /*06cc*/ 	.word	0x00005f70
        /*06d0*/ 	.word	0x000000ff
        /*06d4*/ 	.word	0x00000050
        /*06d8*/ 	.short	0x010a
        /*06da*/ 	.byte	0x2c
	.zero		1


	//   ....[93]....
        /*06dc*/ 	.word	0x00005fb0
        /*06e0*/ 	.word	0x00000063
        /*06e4*/ 	.word	0x000000c0
        /*06e8*/ 	.short	0x010a
        /*06ea*/ 	.byte	0xff
	.zero		1


	//   ....[94]....
        /*06ec*/ 	.word	0x000060a0
        /*06f0*/ 	.word	0x000000ff
        /*06f4*/ 	.word	0x00000050
        /*06f8*/ 	.short	0x010a
        /*06fa*/ 	.byte	0x2c
	.zero		1


	//   ....[95]....
        /*06fc*/ 	.word	0x00006190
        /*0700*/ 	.word	0x00000063
        /*0704*/ 	.word	0x000000c0
        /*0708*/ 	.short	0x010a
        /*070a*/ 	.byte	0xff
	.zero		1


	//   ....[96]....
        /*070c*/ 	.word	0x00006c60
        /*0710*/ 	.word	0x00000000
        /*0714*/ 	.word	0x00000000
        /*0718*/ 	.short	0x0101
        /*071a*/ 	.byte	0xff
	.zero		1


	//   ....[97]....
        /*071c*/ 	.word	0x00006c70
        /*0720*/ 	.word	0x00000003
        /*0724*/ 	.word	0x00000050
        /*0728*/ 	.short	0x010a
        /*072a*/ 	.byte	0xff
	.zero		1


	//   ....[98]....
        /*072c*/ 	.word	0x00006d50
        /*0730*/ 	.word	0x00000003
        /*0734*/ 	.word	0x00000050
        /*0738*/ 	.short	0x010a
        /*073a*/ 	.byte	0xff
	.zero		1


	//   ....[99]....
        /*073c*/ 	.word	0x000078c0
        /*0740*/ 	.word	0x0000003d
        /*0744*/ 	.word	0x00000000
        /*0748*/ 	.short	0x0101
        /*074a*/ 	.byte	0xff
	.zero		1


	//   ....[100]....
        /*074c*/ 	.word	0x000078e0
        /*0750*/ 	.word	0x0000003e
        /*0754*/ 	.word	0x00000050
        /*0758*/ 	.short	0x010a
        /*075a*/ 	.byte	0xff
	.zero		1


	//   ....[101]....
        /*075c*/ 	.word	0x000079b0
        /*0760*/ 	.word	0x0000003e
        /*0764*/ 	.word	0x00000050
        /*0768*/ 	.short	0x010a
        /*076a*/ 	.byte	0xff
	.zero		1


	//   ....[102]....
        /*076c*/ 	.word	0x00008520
        /*0770*/ 	.word	0x0000003d
        /*0774*/ 	.word	0x00000000
        /*0778*/ 	.short	0x0101
        /*077a*/ 	.byte	0xff
	.zero		1


	//   ....[103]....
        /*077c*/ 	.word	0x00008540
        /*0780*/ 	.word	0x0000003e
        /*0784*/ 	.word	0x00000050
        /*0788*/ 	.short	0x010a
        /*078a*/ 	.byte	0xff
	.zero		1


	//   ....[104]....
        /*078c*/ 	.word	0x00008610
        /*0790*/ 	.word	0x0000003e
        /*0794*/ 	.word	0x00000050
        /*0798*/ 	.short	0x010a
        /*079a*/ 	.byte	0xff
	.zero		1


	//   ....[105]....
        /*079c*/ 	.word	0x00008950
        /*07a0*/ 	.word	0x000000ff
        /*07a4*/ 	.word	0x00000000
        /*07a8*/ 	.short	0x0101
        /*07aa*/ 	.byte	0x04
	.zero		1


	//   ....[106]....
        /*07ac*/ 	.word	0x000091e0
        /*07b0*/ 	.word	0x00000002
        /*07b4*/ 	.word	0x00000000
        /*07b8*/ 	.short	0x0101
        /*07ba*/ 	.byte	0xff
	.zero		1


	//   ....[107]....
        /*07bc*/ 	.word	0x00009470
        /*07c0*/ 	.word	0x000000ff
        /*07c4*/ 	.word	0x00000000
        /*07c8*/ 	.short	0x0101
        /*07ca*/ 	.byte	0x04
	.zero		1


	//   ....[108]....
        /*07cc*/ 	.word	0x00009490
        /*07d0*/ 	.word	0x00000003
        /*07d4*/ 	.word	0x00000110
        /*07d8*/ 	.short	0x010a
        /*07da*/ 	.byte	0xff
	.zero		1


	//   ....[109]....
        /*07dc*/ 	.word	0x000094f0
        /*07e0*/ 	.word	0x00000000
        /*07e4*/ 	.word	0x00000028
        /*07e8*/ 	.short	0x010a
        /*07ea*/ 	.byte	0xff
	.zero		1


	//   ....[110]....
        /*07ec*/ 	.word	0x00009550
        /*07f0*/ 	.word	0x00000000
        /*07f4*/ 	.word	0x00000028
        /*07f8*/ 	.short	0x010a
        /*07fa*/ 	.byte	0xff
	.zero		1


	//   ....[111]....
        /*07fc*/ 	.word	0x000095a0
        /*0800*/ 	.word	0x00000003
        /*0804*/ 	.word	0x000000a0
        /*0808*/ 	.short	0x010a
        /*080a*/ 	.byte	0xff
	.zero		1


	//   ....[112]....
        /*080c*/ 	.word	0x00009600
        /*0810*/ 	.word	0x00000000
        /*0814*/ 	.word	0x00000000
        /*0818*/ 	.short	0x010a
        /*081a*/ 	.byte	0xff
	.zero		1


	//   ....[113]....
        /*081c*/ 	.word	0x00009660
        /*0820*/ 	.word	0x00000000
        /*0824*/ 	.word	0x00000000
        /*0828*/ 	.short	0x010a
        /*082a*/ 	.byte	0xff
	.zero		1


	//   ....[114]....
        /*082c*/ 	.word	0x000096c0
        /*0830*/ 	.word	0x00000000
        /*0834*/ 	.word	0x00000000
        /*0838*/ 	.short	0x010a
        /*083a*/ 	.byte	0xff
	.zero		1


	//   ....[115]....
        /*083c*/ 	.word	0x00009720
        /*0840*/ 	.word	0x00000000
        /*0844*/ 	.word	0x00000000
        /*0848*/ 	.short	0x010a
        /*084a*/ 	.byte	0xff
	.zero		1


	//   ....[116]....
        /*084c*/ 	.word	0x00009770
        /*0850*/ 	.word	0x00000002
        /*0854*/ 	.word	0x00000100
        /*0858*/ 	.short	0x010a
        /*085a*/ 	.byte	0xff
	.zero		1


	//   ....[117]....
        /*085c*/ 	.word	0x000097d0
        /*0860*/ 	.word	0x00000002
        /*0864*/ 	.word	0x000000b0
        /*0868*/ 	.short	0x010a
        /*086a*/ 	.byte	0xff
	.zero		1


	//   ....[118]....
        /*086c*/ 	.word	0x00009820
        /*0870*/ 	.word	0x00000002
        /*0874*/ 	.word	0x000000a0
        /*0878*/ 	.short	0x010a
        /*087a*/ 	.byte	0xff
	.zero		1


	//   ....[119]....
        /*087c*/ 	.word	0x00009880
        /*0880*/ 	.word	0x00000000
        /*0884*/ 	.word	0x000000b0
        /*0888*/ 	.short	0x010a
        /*088a*/ 	.byte	0xff
	.zero		1


	//   ....[120]....
        /*088c*/ 	.word	0x000098d0
        /*0890*/ 	.word	0x00000000
        /*0894*/ 	.word	0x000000a0
        /*0898*/ 	.short	0x010a
        /*089a*/ 	.byte	0xff
	.zero		1


	//   ....[121]....
        /*089c*/ 	.word	0x00009930
        /*08a0*/ 	.word	0x00000003
        /*08a4*/ 	.word	0x000000e0
        /*08a8*/ 	.short	0x010a
        /*08aa*/ 	.byte	0xff
	.zero		1


	//   ....[122]....
        /*08ac*/ 	.word	0x00009990
        /*08b0*/ 	.word	0x00000000
        /*08b4*/ 	.word	0x00000000
        /*08b8*/ 	.short	0x010a
        /*08ba*/ 	.byte	0xff
	.zero		1


	//   ....[123]....
        /*08bc*/ 	.word	0x000099f0
        /*08c0*/ 	.word	0x00000000
        /*08c4*/ 	.word	0x00000000
        /*08c8*/ 	.short	0x010a
        /*08ca*/ 	.byte	0xff
	.zero		1


	//   ....[124]....
        /*08cc*/ 	.word	0x00009a50
        /*08d0*/ 	.word	0x00000000
        /*08d4*/ 	.word	0x00000000
        /*08d8*/ 	.short	0x010a
        /*08da*/ 	.byte	0xff
	.zero		1


	//   ....[125]....
        /*08dc*/ 	.word	0x00009ab0
        /*08e0*/ 	.word	0x00000000
        /*08e4*/ 	.word	0x00000000
        /*08e8*/ 	.short	0x010a
        /*08ea*/ 	.byte	0xff
	.zero		1


	//   ....[126]....
        /*08ec*/ 	.word	0x00009b10
        /*08f0*/ 	.word	0x00000000
        /*08f4*/ 	.word	0x00000000
        /*08f8*/ 	.short	0x010a
        /*08fa*/ 	.byte	0xff
	.zero		1


	//   ....[127]....
        /*08fc*/ 	.word	0x00009b60
        /*0900*/ 	.word	0x0000000c
        /*0904*/ 	.word	0x000000a0
        /*0908*/ 	.short	0x010a
        /*090a*/ 	.byte	0xff
	.zero		1


	//   ....[128]....
        /*090c*/ 	.word	0x00009bc0
        /*0910*/ 	.word	0x00000000
        /*0914*/ 	.word	0x00000098
        /*0918*/ 	.short	0x010a
        /*091a*/ 	.byte	0xff
	.zero		1


	//   ....[129]....
        /*091c*/ 	.word	0x00009c20
        /*0920*/ 	.word	0x00000000
        /*0924*/ 	.word	0x00000070
        /*0928*/ 	.short	0x010a
        /*092a*/ 	.byte	0xff
	.zero		1


	//   ....[130]....
        /*092c*/ 	.word	0x00009c80
        /*0930*/ 	.word	0x00000000
        /*0934*/ 	.word	0x00000078
        /*0938*/ 	.short	0x010a
        /*093a*/ 	.byte	0xff
	.zero		1


	//   ....[131]....
        /*093c*/ 	.word	0x00009ce0
        /*0940*/ 	.word	0x00000000
        /*0944*/ 	.word	0x00000080
        /*0948*/ 	.short	0x010a
        /*094a*/ 	.byte	0xff
	.zero		1


	//   ....[132]....
        /*094c*/ 	.word	0x00009d40
        /*0950*/ 	.word	0x00000000
        /*0954*/ 	.word	0x00000088
        /*0958*/ 	.short	0x010a
        /*095a*/ 	.byte	0xff
	.zero		1


	//   ....[133]....
        /*095c*/ 	.word	0x00009da0
        /*0960*/ 	.word	0x00000000
        /*0964*/ 	.word	0x00000070
        /*0968*/ 	.short	0x010a
        /*096a*/ 	.byte	0xff
	.zero		1


	//   ....[134]....
        /*096c*/ 	.word	0x00009e00
        /*0970*/ 	.word	0x00000000
        /*0974*/ 	.word	0x00000078
        /*0978*/ 	.short	0x010a
        /*097a*/ 	.byte	0xff
	.zero		1


	//   ....[135]....
        /*097c*/ 	.word	0x00009e60
        /*0980*/ 	.word	0x00000000
        /*0984*/ 	.word	0x00000080
        /*0988*/ 	.short	0x010a
        /*098a*/ 	.byte	0xff
	.zero		1


	//   ....[136]....
        /*098c*/ 	.word	0x00009eb0
        /*0990*/ 	.word	0x00000003
        /*0994*/ 	.word	0x000000a0
        /*0998*/ 	.short	0x010a
        /*099a*/ 	.byte	0xff
	.zero		1


	//   ....[137]....
        /*099c*/ 	.word	0x00009f10
        /*09a0*/ 	.word	0x00000002
        /*09a4*/ 	.word	0x00000050
        /*09a8*/ 	.short	0x010a
        /*09aa*/ 	.byte	0xff
	.zero		1


	//   ....[138]....
        /*09ac*/ 	.word	0x00009f60
        /*09b0*/ 	.word	0x00000063
        /*09b4*/ 	.word	0x000000c0
        /*09b8*/ 	.short	0x010a
        /*09ba*/ 	.byte	0xff
	.zero		1


	//   ....[139]....
        /*09bc*/ 	.word	0x00009fb0
        /*09c0*/ 	.word	0x00000003
        /*09c4*/ 	.word	0x00000050
        /*09c8*/ 	.short	0x010a
        /*09ca*/ 	.byte	0xff
	.zero		1


	//   ....[140]....
        /*09cc*/ 	.word	0x0000a000
        /*09d0*/ 	.word	0x0000003e
        /*09d4*/ 	.word	0x00000050
        /*09d8*/ 	.short	0x010a
        /*09da*/ 	.byte	0xff
	.zero		1


	//   ....[141]....
        /*09dc*/ 	.word	0x0000a050
        /*09e0*/ 	.word	0x0000003e
        /*09e4*/ 	.word	0x00000050
        /*09e8*/ 	.short	0x010a
        /*09ea*/ 	.byte	0xff
	.zero		1


	//----- nvinfo : EIATTR_NUM_MBARRIERS
	.align		4
.L_47:
        /*09ec*/ 	.byte	0x03, 0x38
        /*09ee*/ 	.short	0x0024


	//----- nvinfo : EIATTR_EXIT_INSTR_OFFSETS
	.align		4
        /*09f0*/ 	.byte	0x04, 0x1c
        /*09f2*/ 	.short	(.L_49 - .L_48)


	//   ....[0]....
.L_48:
        /*09f4*/ 	.word	0x000029e0


	//   ....[1]....
        /*09f8*/ 	.word	0x00002ed0


	//   ....[2]....
        /*09fc*/ 	.word	0x00002f30


	//   ....[3]....
        /*0a00*/ 	.word	0x00003e40


	//   ....[4]....
        /*0a04*/ 	.word	0x00004fa0


	//   ....[5]....
        /*0a08*/ 	.word	0x00004fe0


	//   ....[6]....
        /*0a0c*/ 	.word	0x00009360


	//   ....[7]....
        /*0a10*/ 	.word	0x000093e0


	//   ....[8]....
        /*0a14*/ 	.word	0x00009410


	//   ....[9]....
        /*0a18*/ 	.word	0x00009480


	//----- nvinfo : EIATTR_MAX_THREADS
	.align		4
.L_49:
        /*0a1c*/ 	.byte	0x04, 0x05
        /*0a1e*/ 	.short	(.L_51 - .L_50)
.L_50:
        /*0a20*/ 	.word	0x00000100
        /*0a24*/ 	.word	0x00000001
        /*0a28*/ 	.word	0x00000001


	//----- nvinfo : EIATTR_CRS_STACK_SIZE
	.align		4
.L_51:
        /*0a2c*/ 	.byte	0x04, 0x1e
        /*0a2e*/ 	.short	(.L_53 - .L_52)
.L_52:
        /*0a30*/ 	.word	0x00000000


	//----- nvinfo : EIATTR_CBANK_PARAM_SIZE
	.align		4
.L_53:
        /*0a34*/ 	.byte	0x03, 0x19
        /*0a36*/ 	.short	0x0800


	//----- nvinfo : EIATTR_PARAM_CBANK
	.align		4
        /*0a38*/ 	.byte	0x04, 0x0a
        /*0a3a*/ 	.short	(.L_55 - .L_54)
	.align		4
.L_54:
        /*0a3c*/ 	.word	index@(.nv.constant0._ZN7cutlass13device_kernelINS_4gemm6kernel13GemmUniversalIN4cute5tupleIJiiiiEEENS1_10collective13CollectiveMmaINS1_35MainloopSm100TmaUmmaWarpSpecializedILi5ELi2ELi4ENS5_IJNS4_1CILi1EEENSA_ILi2EEESB_EEEEENS5_IJNSA_ILi128EEESF_NSA_ILi64EEEEEENS_6half_tENS5_IJlSB_lEEESI_SJ_NS4_8TiledMMAINS4_8MMA_AtomIJNS4_20SM100_MMA_F16BF16_SSISI_SI_fLi128ELi128ELNS4_4UMMA5MajorE0ELSO_0ELNSN_7ScaleInE0ELSP_0EEEEEENS4_6LayoutINS5_IJSB_SB_SB_EEENS5_IJNSA_ILi0EEESU_SU_EEEEENS5_IJNS4_10UnderscoreESX_SX_EEEEENS4_23SM90_TMA_LOAD_MULTICASTENS4_14ComposedLayoutINS4_7SwizzleILi3ELi4ELi3EEENS4_18smem_ptr_flag_bitsILi16EEENSS_INS5_IJNSA_ILi8EEESG_EEENS5_IJSG_SB_EEEEEEEvNS4_8identityENS4_13SM90_TMA_LOADES1A_vS1B_EENS_8epilogue10collective18CollectiveEpilogueINS1E_23Sm100TmaWarpSpecializedILi4ELi2ELi32ELb1ELb0EEEJSH_NS5_IJNSS_ISF_SB_EENSS_INSA_ILi32EEESB_EEEEESI_SJ_SI_SJ_NS1E_6fusion15FusionCallbacksIS1I_NS1N_17LinearCombinationISI_fSI_fLNS_15FloatRoundStyleE2EEESH_S1M_JEEENS4_5SM1004TMEM4LOAD26SM100_TMEM_LOAD_32dp32b32xES1C_NS11_INS12_ILi2ELi4ELi3EEES15_NSS_INS5_IJS16_S1K_EEENS5_IJS1K_SB_EEEEEEENS4_39AutoVectorizingCopyWithAssumedAlignmentILi128EEENS4_14SM90_TMA_STOREES21_S23_S23_EEEvvEEEEvNT_6ParamsE)
        /*0a40*/ 	.short	0x0380
        /*0a42*/ 	.short	0x0800


	//----- nvinfo : EIATTR_SW_WAR
	.align		4
.L_55:
        /*0a44*/ 	.byte	0x04, 0x36
        /*0a46*/ 	.short	(.L_57 - .L_56)
.L_56:
        /*0a48*/ 	.word	0x00000008
.L_57:


//--------------------- .nv.callgraph             --------------------------
	.section	.nv.callgraph,"",@"SHT_CUDA_CALLGRAPH"
	.align	4
	.sectionentsize	8
	.align		4
        /*0000*/ 	.word	0x00000000
	.align		4
        /*0004*/ 	.word	0xffffffff
	.align		4
        /*0008*/ 	.word	index@(_ZN7cutlass13device_kernelINS_4gemm6kernel13GemmUniversalIN4cute5tupleIJiiiiEEENS1_10collective13CollectiveMmaINS1_35MainloopSm100TmaUmmaWarpSpecializedILi5ELi2ELi4ENS5_IJNS4_1CILi1EEENSA_ILi2EEESB_EEEEENS5_IJNSA_ILi128EEESF_NSA_ILi64EEEEEENS_6half_tENS5_IJlSB_lEEESI_SJ_NS4_8TiledMMAINS4_8MMA_AtomIJNS4_20SM100_MMA_F16BF16_SSISI_SI_fLi128ELi128ELNS4_4UMMA5MajorE0ELSO_0ELNSN_7ScaleInE0ELSP_0EEEEEENS4_6LayoutINS5_IJSB_SB_SB_EEENS5_IJNSA_ILi0EEESU_SU_EEEEENS5_IJNS4_10UnderscoreESX_SX_EEEEENS4_23SM90_TMA_LOAD_MULTICASTENS4_14ComposedLayoutINS4_7SwizzleILi3ELi4ELi3EEENS4_18smem_ptr_flag_bitsILi16EEENSS_INS5_IJNSA_ILi8EEESG_EEENS5_IJSG_SB_EEEEEEEvNS4_8identityENS4_13SM90_TMA_LOADES1A_vS1B_EENS_8epilogue10collective18CollectiveEpilogueINS1E_23Sm100TmaWarpSpecializedILi4ELi2ELi32ELb1ELb0EEEJSH_NS5_IJNSS_ISF_SB_EENSS_INSA_ILi32EEESB_EEEEESI_SJ_SI_SJ_NS1E_6fusion15FusionCallbacksIS1I_NS1N_17LinearCombinationISI_fSI_fLNS_15FloatRoundStyleE2EEESH_S1M_JEEENS4_5SM1004TMEM4LOAD26SM100_TMEM_LOAD_32dp32b32xES1C_NS11_INS12_ILi2ELi4ELi3EEES15_NSS_INS5_IJS16_S1K_EEENS5_IJS1K_SB_EEEEEEENS4_39AutoVectorizingCopyWithAssumedAlignmentILi128EEENS4_14SM90_TMA_STOREES21_S23_S23_EEEvvEEEEvNT_6ParamsE)
	.align		4
        /*000c*/ 	.word	index@(__assertfail)
	.align		4
        /*0010*/ 	.word	0x00000000
	.align		4
        /*0014*/ 	.word	0xfffffffe
	.align		4
        /*0018*/ 	.word	0x00000000
	.align		4
        /*001c*/ 	.word	0xfffffffd
	.align		4
        /*0020*/ 	.word	0x00000000
	.align		4
        /*0024*/ 	.word	0xfffffffc


//--------------------- .nv.constant4             --------------------------
	.section	.nv.constant4,"a",@progbits
	.align	8
	.align		8
.nv.constant4:
        /*0000*/ 	.dword	__assertfail
	.align		8
        /*0008*/ 	.dword	__unnamed_1
	.align		8
        /*0010*/ 	.dword	__unnamed_2
	.align		8
        /*0018*/ 	.dword	_ZN39_INTERNAL_6727ad5b_4_k_cu_b0fe8059_66434cuda3std3__45__cpo5beginE
	.align		8
        /*0020*/ 	.dword	_ZN39_INTERNAL_6727ad5b_4_k_cu_b0fe8059_66434cuda3std3__45__cpo3endE
	.align		8
        /*0028*/ 	.dword	_ZN39_INTERNAL_6727ad5b_4_k_cu_b0fe8059_66434cuda3std3__45__cpo6cbeginE
	.align		8
        /*0030*/ 	.dword	_ZN39_INTERNAL_6727ad5b_4_k_cu_b0fe8059_66434cuda3std3__45__cpo4cendE
	.align		8
        /*0038*/ 	.dword	_ZN39_INTERNAL_6727ad5b_4_k_cu_b0fe8059_66434cuda3std3__441_GLOBAL__N__6727ad5b_4_k_cu_b0fe8059_66436ignoreE
	.align		8
        /*0040*/ 	.dword	_ZN39_INTERNAL_6727ad5b_4_k_cu_b0fe8059_66434cuda3std3__419piecewise_constructE
	.align		8
        /*0048*/ 	.dword	_ZN39_INTERNAL_6727ad5b_4_k_cu_b0fe8059_66434cuda3std3__48in_placeE
	.align		8
        /*0050*/ 	.dword	_ZN39_INTERNAL_6727ad5b_4_k_cu_b0fe8059_66434cuda3std6ranges3__45__cpo4swapE
	.align		8
        /*0058*/ 	.dword	_ZN39_INTERNAL_6727ad5b_4_k_cu_b0fe8059_66434cuda3std6ranges3__45__cpo9iter_moveE
	.align		8
        /*0060*/ 	.dword	_ZN39_INTERNAL_6727ad5b_4_k_cu_b0fe8059_66434cute7productE
	.align		8
        /*0068*/ 	.dword	_ZN39_INTERNAL_6727ad5b_4_k_cu_b0fe8059_66434cute1_E
	.align		8
        /*0070*/ 	.dword	$str$25
	.align		8
        /*0078*/ 	.dword	$str$26
	.align		8
        /*0080*/ 	.dword	$str$27
	.align		8
        /*0088*/ 	.dword	$str$28


//--------------------- .text._ZN7cutlass13device_kernelINS_4gemm6kernel13GemmUniversalIN4cute5tupleIJiiiiEEENS1_10collective13CollectiveMmaINS1_35MainloopSm100TmaUmmaWarpSpecializedILi5ELi2ELi4ENS5_IJNS4_1CILi1EEENSA_ILi2EEESB_EEEEENS5_IJNSA_ILi128EEESF_NSA_ILi64EEEEEENS_6half_tENS5_IJlSB_lEEESI_SJ_NS4_8TiledMMAINS4_8MMA_AtomIJNS4_20SM100_MMA_F16BF16_SSISI_SI_fLi128ELi128ELNS4_4UMMA5MajorE0ELSO_0ELNSN_7ScaleInE0ELSP_0EEEEEENS4_6LayoutINS5_IJSB_SB_SB_EEENS5_IJNSA_ILi0EEESU_SU_EEEEENS5_IJNS4_10UnderscoreESX_SX_EEEEENS4_23SM90_TMA_LOAD_MULTICASTENS4_14ComposedLayoutINS4_7SwizzleILi3ELi4ELi3EEENS4_18smem_ptr_flag_bitsILi16EEENSS_INS5_IJNSA_ILi8EEESG_EEENS5_IJSG_SB_EEEEEEEvNS4_8identityENS4_13SM90_TMA_LOADES1A_vS1B_EENS_8epilogue10collective18CollectiveEpilogueINS1E_23Sm100TmaWarpSpecializedILi4ELi2ELi32ELb1ELb0EEEJSH_NS5_IJNSS_ISF_SB_EENSS_INSA_ILi32EEESB_EEEEESI_SJ_SI_SJ_NS1E_6fusion15FusionCallbacksIS1I_NS1N_17LinearCombinationISI_fSI_fLNS_15FloatRoundStyleE2EEESH_S1M_JEEENS4_5SM1004TMEM4LOAD26SM100_TMEM_LOAD_32dp32b32xES1C_NS11_INS12_ILi2ELi4ELi3EEES15_NSS_INS5_IJS16_S1K_EEENS5_IJS1K_SB_EEEEEEENS4_39AutoVectorizingCopyWithAssumedAlignmentILi128EEENS4_14SM90_TMA_STOREES21_S23_S23_EEEvvEEEEvNT_6ParamsE --------------------------
	.section	.text._ZN7cutlass13device_kernelINS_4gemm6kernel13GemmUniversalIN4cute5tupleIJiiiiEEENS1_10collective13CollectiveMmaINS1_35MainloopSm100TmaUmmaWarpSpecializedILi5ELi2ELi4ENS5_IJNS4_1CILi1EEENSA_ILi2EEESB_EEEEENS5_IJNSA_ILi128EEESF_NSA_ILi64EEEEEENS_6half_tENS5_IJlSB_lEEESI_SJ_NS4_8TiledMMAINS4_8MMA_AtomIJNS4_20SM100_MMA_F16BF16_SSISI_SI_fLi128ELi128ELNS4_4UMMA5MajorE0ELSO_0ELNSN_7ScaleInE0ELSP_0EEEEEENS4_6LayoutINS5_IJSB_SB_SB_EEENS5_IJNSA_ILi0EEESU_SU_EEEEENS5_IJNS4_10UnderscoreESX_SX_EEEEENS4_23SM90_TMA_LOAD_MULTICASTENS4_14ComposedLayoutINS4_7SwizzleILi3ELi4ELi3EEENS4_18smem_ptr_flag_bitsILi16EEENSS_INS5_IJNSA_ILi8EEESG_EEENS5_IJSG_SB_EEEEEEEvNS4_8identityENS4_13SM90_TMA_LOADES1A_vS1B_EENS_8epilogue10collective18CollectiveEpilogueINS1E_23Sm100TmaWarpSpecializedILi4ELi2ELi32ELb1ELb0EEEJSH_NS5_IJNSS_ISF_SB_EENSS_INSA_ILi32EEESB_EEEEESI_SJ_SI_SJ_NS1E_6fusion15FusionCallbacksIS1I_NS1N_17LinearCombinationISI_fSI_fLNS_15FloatRoundStyleE2EEESH_S1M_JEEENS4_5SM1004TMEM4LOAD26SM100_TMEM_LOAD_32dp32b32xES1C_NS11_INS12_ILi2ELi4ELi3EEES15_NSS_INS5_IJS16_S1K_EEENS5_IJS1K_SB_EEEEEEENS4_39AutoVectorizingCopyWithAssumedAlignmentILi128EEENS4_14SM90_TMA_STOREES21_S23_S23_EEEvvEEEEvNT_6ParamsE,"ax",@progbits
	.align	128
.text._ZN7cutlass13device_kernelINS_4gemm6kernel13GemmUniversalIN4cute5tupleIJiiiiEEENS1_10collective13CollectiveMmaINS1_35MainloopSm100TmaUmmaWarpSpecializedILi5ELi2ELi4ENS5_IJNS4_1CILi1EEENSA_ILi2EEESB_EEEEENS5_IJNSA_ILi128EEESF_NSA_ILi64EEEEEENS_6half_tENS5_IJlSB_lEEESI_SJ_NS4_8TiledMMAINS4_8MMA_AtomIJNS4_20SM100_MMA_F16BF16_SSISI_SI_fLi128ELi128ELNS4_4UMMA5MajorE0ELSO_0ELNSN_7ScaleInE0ELSP_0EEEEEENS4_6LayoutINS5_IJSB_SB_SB_EEENS5_IJNSA_ILi0EEESU_SU_EEEEENS5_IJNS4_10UnderscoreESX_SX_EEEEENS4_23SM90_TMA_LOAD_MULTICASTENS4_14ComposedLayoutINS4_7SwizzleILi3ELi4ELi3EEENS4_18smem_ptr_flag_bitsILi16EEENSS_INS5_IJNSA_ILi8EEESG_EEENS5_IJSG_SB_EEEEEEEvNS4_8identityENS4_13SM90_TMA_LOADES1A_vS1B_EENS_8epilogue10collective18CollectiveEpilogueINS1E_23Sm100TmaWarpSpecializedILi4ELi2ELi32ELb1ELb0EEEJSH_NS5_IJNSS_ISF_SB_EENSS_INSA_ILi32EEESB_EEEEESI_SJ_SI_SJ_NS1E_6fusion15FusionCallbacksIS1I_NS1N_17LinearCombinationISI_fSI_fLNS_15FloatRoundStyleE2EEESH_S1M_JEEENS4_5SM1004TMEM4LOAD26SM100_TMEM_LOAD_32dp32b32xES1C_NS11_INS12_ILi2ELi4ELi3EEES15_NSS_INS5_IJS16_S1K_EEENS5_IJS1K_SB_EEEEEEENS4_39AutoVectorizingCopyWithAssumedAlignmentILi128EEENS4_14SM90_TMA_STOREES21_S23_S23_EEEvvEEEEvNT_6ParamsE:
        .type           _ZN7cutlass13device_kernelINS_4gemm6kernel13GemmUniversalIN4cute5tupleIJiiiiEEENS1_10collective13CollectiveMmaINS1_35MainloopSm100TmaUmmaWarpSpecializedILi5ELi2ELi4ENS5_IJNS4_1CILi1EEENSA_ILi2EEESB_EEEEENS5_IJNSA_ILi128EEESF_NSA_ILi64EEEEEENS_6half_tENS5_IJlSB_lEEESI_SJ_NS4_8TiledMMAINS4_8MMA_AtomIJNS4_20SM100_MMA_F16BF16_SSISI_SI_fLi128ELi128ELNS4_4UMMA5MajorE0ELSO_0ELNSN_7ScaleInE0ELSP_0EEEEEENS4_6LayoutINS5_IJSB_SB_SB_EEENS5_IJNSA_ILi0EEESU_SU_EEEEENS5_IJNS4_10UnderscoreESX_SX_EEEEENS4_23SM90_TMA_LOAD_MULTICASTENS4_14ComposedLayoutINS4_7SwizzleILi3ELi4ELi3EEENS4_18smem_ptr_flag_bitsILi16EEENSS_INS5_IJNSA_ILi8EEESG_EEENS5_IJSG_SB_EEEEEEEvNS4_8identityENS4_13SM90_TMA_LOADES1A_vS1B_EENS_8epilogue10collective18CollectiveEpilogueINS1E_23Sm100TmaWarpSpecializedILi4ELi2ELi32ELb1ELb0EEEJSH_NS5_IJNSS_ISF_SB_EENSS_INSA_ILi32EEESB_EEEEESI_SJ_SI_SJ_NS1E_6fusion15FusionCallbacksIS1I_NS1N_17LinearCombinationISI_fSI_fLNS_15FloatRoundStyleE2EEESH_S1M_JEEENS4_5SM1004TMEM4LOAD26SM100_TMEM_LOAD_32dp32b32xES1C_NS11_INS12_ILi2ELi4ELi3EEES15_NSS_INS5_IJS16_S1K_EEENS5_IJS1K_SB_EEEEEEENS4_39AutoVectorizingCopyWithAssumedAlignmentILi128EEENS4_14SM90_TMA_STOREES21_S23_S23_EEEvvEEEEvNT_6ParamsE,@function
        .size           _ZN7cutlass13device_kernelINS_4gemm6kernel13GemmUniversalIN4cute5tupleIJiiiiEEENS1_10collective13CollectiveMmaINS1_35MainloopSm100TmaUmmaWarpSpecializedILi5ELi2ELi4ENS5_IJNS4_1CILi1EEENSA_ILi2EEESB_EEEEENS5_IJNSA_ILi128EEESF_NSA_ILi64EEEEEENS_6half_tENS5_IJlSB_lEEESI_SJ_NS4_8TiledMMAINS4_8MMA_AtomIJNS4_20SM100_MMA_F16BF16_SSISI_SI_fLi128ELi128ELNS4_4UMMA5MajorE0ELSO_0ELNSN_7ScaleInE0ELSP_0EEEEEENS4_6LayoutINS5_IJSB_SB_SB_EEENS5_IJNSA_ILi0EEESU_SU_EEEEENS5_IJNS4_10UnderscoreESX_SX_EEEEENS4_23SM90_TMA_LOAD_MULTICASTENS4_14ComposedLayoutINS4_7SwizzleILi3ELi4ELi3EEENS4_18smem_ptr_flag_bitsILi16EEENSS_INS5_IJNSA_ILi8EEESG_EEENS5_IJSG_SB_EEEEEEEvNS4_8identityENS4_13SM90_TMA_LOADES1A_vS1B_EENS_8epilogue10collective18CollectiveEpilogueINS1E_23Sm100TmaWarpSpecializedILi4ELi2ELi32ELb1ELb0EEEJSH_NS5_IJNSS_ISF_SB_EENSS_INSA_ILi32EEESB_EEEEESI_SJ_SI_SJ_NS1E_6fusion15FusionCallbacksIS1I_NS1N_17LinearCombinationISI_fSI_fLNS_15FloatRoundStyleE2EEESH_S1M_JEEENS4_5SM1004TMEM4LOAD26SM100_TMEM_LOAD_32dp32b32xES1C_NS11_INS12_ILi2ELi4ELi3EEES15_NSS_INS5_IJS16_S1K_EEENS5_IJS1K_SB_EEEEEEENS4_39AutoVectorizingCopyWithAssumedAlignmentILi128EEENS4_14SM90_TMA_STOREES21_S23_S23_EEEvvEEEEvNT_6ParamsE,(.L_x_186 - _ZN7cutlass13device_kernelINS_4gemm6kernel13GemmUniversalIN4cute5tupleIJiiiiEEENS1_10collective13CollectiveMmaINS1_35MainloopSm100TmaUmmaWarpSpecializedILi5ELi2ELi4ENS5_IJNS4_1CILi1EEENSA_ILi2EEESB_EEEEENS5_IJNSA_ILi128EEESF_NSA_ILi64EEEEEENS_6half_tENS5_IJlSB_lEEESI_SJ_NS4_8TiledMMAINS4_8MMA_AtomIJNS4_20SM100_MMA_F16BF16_SSISI_SI_fLi128ELi128ELNS4_4UMMA5MajorE0ELSO_0ELNSN_7ScaleInE0ELSP_0EEEEEENS4_6LayoutINS5_IJSB_SB_SB_EEENS5_IJNSA_ILi0EEESU_SU_EEEEENS5_IJNS4_10UnderscoreESX_SX_EEEEENS4_23SM90_TMA_LOAD_MULTICASTENS4_14ComposedLayoutINS4_7SwizzleILi3ELi4ELi3EEENS4_18smem_ptr_flag_bitsILi16EEENSS_INS5_IJNSA_ILi8EEESG_EEENS5_IJSG_SB_EEEEEEEvNS4_8identityENS4_13SM90_TMA_LOADES1A_vS1B_EENS_8epilogue10collective18CollectiveEpilogueINS1E_23Sm100TmaWarpSpecializedILi4ELi2ELi32ELb1ELb0EEEJSH_NS5_IJNSS_ISF_SB_EENSS_INSA_ILi32EEESB_EEEEESI_SJ_SI_SJ_NS1E_6fusion15FusionCallbacksIS1I_NS1N_17LinearCombinationISI_fSI_fLNS_15FloatRoundStyleE2EEESH_S1M_JEEENS4_5SM1004TMEM4LOAD26SM100_TMEM_LOAD_32dp32b32xES1C_NS11_INS12_ILi2ELi4ELi3EEES15_NSS_INS5_IJS16_S1K_EEENS5_IJS1K_SB_EEEEEEENS4_39AutoVectorizingCopyWithAssumedAlignmentILi128EEENS4_14SM90_TMA_STOREES21_S23_S23_EEEvvEEEEvNT_6ParamsE)
        .other          _ZN7cutlass13device_kernelINS_4gemm6kernel13GemmUniversalIN4cute5tupleIJiiiiEEENS1_10collective13CollectiveMmaINS1_35MainloopSm100TmaUmmaWarpSpecializedILi5ELi2ELi4ENS5_IJNS4_1CILi1EEENSA_ILi2EEESB_EEEEENS5_IJNSA_ILi128EEESF_NSA_ILi64EEEEEENS_6half_tENS5_IJlSB_lEEESI_SJ_NS4_8TiledMMAINS4_8MMA_AtomIJNS4_20SM100_MMA_F16BF16_SSISI_SI_fLi128ELi128ELNS4_4UMMA5MajorE0ELSO_0ELNSN_7ScaleInE0ELSP_0EEEEEENS4_6LayoutINS5_IJSB_SB_SB_EEENS5_IJNSA_ILi0EEESU_SU_EEEEENS5_IJNS4_10UnderscoreESX_SX_EEEEENS4_23SM90_TMA_LOAD_MULTICASTENS4_14ComposedLayoutINS4_7SwizzleILi3ELi4ELi3EEENS4_18smem_ptr_flag_bitsILi16EEENSS_INS5_IJNSA_ILi8EEESG_EEENS5_IJSG_SB_EEEEEEEvNS4_8identityENS4_13SM90_TMA_LOADES1A_vS1B_EENS_8epilogue10collective18CollectiveEpilogueINS1E_23Sm100TmaWarpSpecializedILi4ELi2ELi32ELb1ELb0EEEJSH_NS5_IJNSS_ISF_SB_EENSS_INSA_ILi32EEESB_EEEEESI_SJ_SI_SJ_NS1E_6fusion15FusionCallbacksIS1I_NS1N_17LinearCombinationISI_fSI_fLNS_15FloatRoundStyleE2EEESH_S1M_JEEENS4_5SM1004TMEM4LOAD26SM100_TMEM_LOAD_32dp32b32xES1C_NS11_INS12_ILi2ELi4ELi3EEES15_NSS_INS5_IJS16_S1K_EEENS5_IJS1K_SB_EEEEEEENS4_39AutoVectorizingCopyWithAssumedAlignmentILi128EEENS4_14SM90_TMA_STOREES21_S23_S23_EEEvvEEEEvNT_6ParamsE,@"STO_CUDA_ENTRY STV_DEFAULT"
_ZN7cutlass13device_kernelINS_4gemm6kernel13GemmUniversalIN4cute5tupleIJiiiiEEENS1_10collective13CollectiveMmaINS1_35MainloopSm100TmaUmmaWarpSpecializedILi5ELi2ELi4ENS5_IJNS4_1CILi1EEENSA_ILi2EEESB_EEEEENS5_IJNSA_ILi128EEESF_NSA_ILi64EEEEEENS_6half_tENS5_IJlSB_lEEESI_SJ_NS4_8TiledMMAINS4_8MMA_AtomIJNS4_20SM100_MMA_F16BF16_SSISI_SI_fLi128ELi128ELNS4_4UMMA5MajorE0ELSO_0ELNSN_7ScaleInE0ELSP_0EEEEEENS4_6LayoutINS5_IJSB_SB_SB_EEENS5_IJNSA_ILi0EEESU_SU_EEEEENS5_IJNS4_10UnderscoreESX_SX_EEEEENS4_23SM90_TMA_LOAD_MULTICASTENS4_14ComposedLayoutINS4_7SwizzleILi3ELi4ELi3EEENS4_18smem_ptr_flag_bitsILi16EEENSS_INS5_IJNSA_ILi8EEESG_EEENS5_IJSG_SB_EEEEEEEvNS4_8identityENS4_13SM90_TMA_LOADES1A_vS1B_EENS_8epilogue10collective18CollectiveEpilogueINS1E_23Sm100TmaWarpSpecializedILi4ELi2ELi32ELb1ELb0EEEJSH_NS5_IJNSS_ISF_SB_EENSS_INSA_ILi32EEESB_EEEEESI_SJ_SI_SJ_NS1E_6fusion15FusionCallbacksIS1I_NS1N_17LinearCombinationISI_fSI_fLNS_15FloatRoundStyleE2EEESH_S1M_JEEENS4_5SM1004TMEM4LOAD26SM100_TMEM_LOAD_32dp32b32xES1C_NS11_INS12_ILi2ELi4ELi3EEES15_NSS_INS5_IJS16_S1K_EEENS5_IJS1K_SB_EEEEEEENS4_39AutoVectorizingCopyWithAssumedAlignmentILi128EEENS4_14SM90_TMA_STOREES21_S23_S23_EEEvvEEEEvNT_6ParamsE:
[----:B------:R-:W1:Y:S01]  /*0000*/  LDC R1, c[0x0][0x37c] ;  /* 0x0000df00ff017b82 */ /* 0x000e620000000800 */
[----:B------:R-:W2:Y:S01]  /*0010*/  S2R R94, SR_TID.X ;  /* 0x00000000005e7919 */ /* 0x000ea20000002100 */
[----:B------:R-:W3:Y:S01]  /*0020*/  LDCU.64 UR8, c[0x0][0x890] ;  /* 0x00011200ff0877ac */ /* 0x000ee20008000a00 */
[----:B------:R-:W-:Y:S02]  /*0030*/  PRMT R80, RZ, 0x7610, R80 ;  /* 0x00007610ff507816 */ /* 0x000fe40000000050 */
[----:B------:R-:W-:Y:S01]  /*0040*/  ELECT P3, URZ, PT ;  /* 0x0000000000ff782f */ /* 0x000fe20003860000 */
[----:B---3--:R-:W-:-:S04]  /*0050*/  UISETP.NE.U32.AND UP0, UPT, UR8, URZ, UPT ;  /* 0x000000ff0800728c */ /* 0x008fc8000bf05070 */
[----:B------:R-:W-:Y:S01]  /*0060*/  UISETP.NE.AND.EX UP0, UPT, UR9, URZ, UPT, UP0 ;  /* 0x000000ff0900728c */ /* 0x000fe2000bf05300 */
[----:B--2---:R-:W-:-:S05]  /*0070*/  SHF.R.U32.HI R81, RZ, 0x5, R94 ;  /* 0x00000005ff517819 */ /* 0x004fca000001165e */
[----:B------:R-:W2:Y:S02]  /*0080*/  SHFL.IDX PT, R0, R81, RZ, 0x1f ;  /* 0x00001fff51007589 */ /* 0x000ea400000e0000 */
[----:B--2---:R-:W-:Y:S01]  /*0090*/  R2UR UR17, R0 ;  /* 0x00000000001172ca */ /* 0x004fe200000e0000 */
[----:B-1----:R-:W-:-:S14]  /*00a0*/  BRA.U UP0, `(.L_x_0) ;  /* 0x0000000100307547 */ /* 0x002fdc000b800000 */
[----:B------:R-:W1:Y:S02]  /*00b0*/  LDCU.64 UR4, c[0x0][0x888] ;  /* 0x00011100ff0477ac */ /* 0x000e640008000a00 */
[----:B-1----:R-:W-:-:S04]  /*00c0*/  UISETP.NE.U32.AND UP0, UPT, UR4, URZ, UPT ;  /* 0x000000ff0400728c */ /* 0x002fc8000bf05070 */
[----:B------:R-:W-:-:S09]  /*00d0*/  UISETP.NE.AND.EX UP0, UPT, UR5, URZ, UPT, UP0 ;  /* 0x000000ff0500728c */ /* 0x000fd2000bf05300 */
[----:B------:R-:W-:Y:S05]  /*00e0*/  BRA.U !UP0, `(.L_x_1) ;  /* 0x0000000108147547 */ /* 0x000fea000b800000 */
[----:B------:R-:W1:Y:S01]  /*00f0*/  LDC.64 R2, c[0x0][0x888] ;  /* 0x00022200ff027b82 */ /* 0x000e620000000a00 */
[----:B------:R-:W1:Y:S02]  /*0100*/  LDCU.64 UR4, c[0x0][0x358] ;  /* 0x00006b00ff0477ac */ /* 0x000e640008000a00 */
[----:B-1----:R1:W5:Y:S01]  /*0110*/  LDG.E R41, desc[UR4][R2.64] ;  /* 0x0000000402297981 */ /* 0x002362000c1e1900 */
[----:B------:R-:W-:Y:S01]  /*0120*/  HFMA2 R80, -RZ, RZ, 0, 5.9604644775390625e-08 ;  /* 0x00000001ff507431 */ /* 0x000fe200000001ff */
[----:B------:R-:W-:Y:S05]  /*0130*/  BRA `(.L_x_0) ;  /* 0x00000000000c7947 */ /* 0x000fea0003800000 */
.L_x_1:
[----:B------:R-:W1:Y:S01]  /*0140*/  LDCU UR4, c[0x0][0x880] ;  /* 0x00011000ff0477ac */ /* 0x000e620008000800 */
[----:B------:R-:W-:Y:S01]  /*0150*/  HFMA2 R80, -RZ, RZ, 0, 5.9604644775390625e-08 ;  /* 0x00000001ff507431 */ /* 0x000fe200000001ff */
[----:B-1----:R-:W-:-:S07]  /*0160*/  MOV R41, UR4 ;  /* 0x0000000400297c02 */ /* 0x002fce0008000f00 */
.L_x_0:
[----:B------:R-:W2:Y:S02]  /*0170*/  LDCU.64 UR4, c[0x0][0x8b0] ;  /* 0x00011600ff0477ac */ /* 0x000ea40008000a00 */
[----:B--2---:R-:W-:-:S04]  /*0180*/  UISETP.NE.U32.AND UP0, UPT, UR4, URZ, UPT ;  /* 0x000000ff0400728c */ /* 0x004fc8000bf05070 */
[----:B------:R-:W-:-:S09]  /*0190*/  UISETP.NE.AND.EX UP0, UPT, UR5, URZ, UPT, UP0 ;  /* 0x000000ff0500728c */ /* 0x000fd2000bf05300 */
[----:B------:R-:W-:Y:S05]  /*01a0*/  BRA.U UP0, `(.L_x_2) ;  /* 0x0000000100287547 */ /* 0x000fea000b800000 */
[----:B------:R-:W2:Y:S02]  /*01b0*/  LDCU.64 UR4, c[0x0][0x8a8] ;  /* 0x00011500ff0477ac */ /* 0x000ea40008000a00 */
[----:B--2---:R-:W-:-:S04]  /*01c0*/  UISETP.NE.U32.AND UP0, UPT, UR4, URZ, UPT ;  /* 0x000000ff0400728c */ /* 0x004fc8000bf05070 */
[----:B------:R-:W-:-:S09]  /*01d0*/  UISETP.NE.AND.EX UP0, UPT, UR5, URZ, UPT, UP0 ;  /* 0x000000ff0500728c */ /* 0x000fd2000bf05300 */
[----:B------:R-:W-:Y:S05]  /*01e0*/  BRA.U !UP0, `(.L_x_3) ;  /* 0x0000000108107547 */ /* 0x000fea000b800000 */
[----:B------:R-:W2:Y:S01]  /*01f0*/  LDC.64 R38, c[0x0][0x8a8] ;  /* 0x00022a00ff267b82 */ /* 0x000ea20000000a00 */
[----:B------:R-:W2:Y:S02]  /*0200*/  LDCU.64 UR4, c[0x0][0x358] ;  /* 0x00006b00ff0477ac */ /* 0x000ea40008000a00 */
[----:B--2---:R2:W5:Y:S01]  /*0210*/  LDG.E R38, desc[UR4][R38.64] ;  /* 0x0000000426267981 */ /* 0x004562000c1e1900 */
[----:B------:R-:W-:Y:S05]  /*0220*/  BRA `(.L_x_2) ;  /* 0x0000000000087947 */ /* 0x000fea0003800000 */
.L_x_3:
[----:B------:R-:W2:Y:S02]  /*0230*/  LDCU UR4, c[0x0][0x8a0] ;  /* 0x00011400ff0477ac */ /* 0x000ea40008000800 */
[----:B--2---:R-:W-:Y:S02]  /*0240*/  MOV R38, UR4 ;  /* 0x0000000400267c02 */ /* 0x004fe40008000f00 */
.L_x_2:
[----:B------:R-:W-:Y:S01]  /*0250*/  IMAD.U32 R0, RZ, RZ, UR17 ;  /* 0x00000011ff007e24 */ /* 0x000fe2000f8e00ff */
[----:B------:R-:W-:Y:S04]  /*0260*/  BSSY.RECONVERGENT B0, `(.L_x_4) ;  /* 0x000000c000007945 */ /* 0x000fe80003800200 */
[C---:B------:R-:W-:Y:S02]  /*0270*/  ISETP.NE.OR P1, PT, R0.reuse, 0x1, !P3 ;  /* 0x000000010000780c */ /* 0x040fe40005f25670 */
[----:B------:R-:W-:-:S11]  /*0280*/  ISETP.NE.OR P0, PT, R0, 0x3, !P3 ;  /* 0x000000030000780c */ /* 0x000fd60005f05670 */
[----:B------:R-:W-:Y:S05]  /*0290*/  @P1 BRA `(.L_x_5) ;  /* 0x0000000000201947 */ /* 0x000fea0003800000 */
[----:B------:R-:W3:Y:S02]  /*02a0*/  LDCU.64 UR4, c[0x0][0x348] ;  /* 0x00006900ff0477ac */ /* 0x000ee40008000a00 */
[----:B---3--:R-:W-:Y:S02]  /*02b0*/  UIADD3 UR6, UP1, UPT, UR4, 0x80, URZ ;  /* 0x0000008004067890 */ /* 0x008fe4000ff3e0ff */
[----:B------:R-:W-:Y:S02]  /*02c0*/  UIADD3 UR4, UP0, UPT, UR4, 0x180, URZ ;  /* 0x0000018004047890 */ /* 0x000fe4000ff1e0ff */
[----:B------:R-:W-:Y:S02]  /*02d0*/  UIADD3.X UR7, UPT, UPT, URZ, UR5, URZ, UP1, !UPT ;  /* 0x00000005ff077290 */ /* 0x000fe40008ffe4ff */
[----:B------:R-:W-:-:S07]  /*02e0*/  UIADD3.X UR5, UPT, UPT, URZ, UR5, URZ, UP0, !UPT ;  /* 0x00000005ff057290 */ /* 0x000fce00087fe4ff */
[----:B------:R3:W-:Y:S02]  /*02f0*/  UTMACCTL.PF [UR6] ;  /* 0x00000000060079b9 */ /* 0x0007e40008040000 */
[----:B------:R3:W-:Y:S02]  /*0300*/  UTMACCTL.PF [UR4] ;  /* 0x00000000040079b9 */ /* 0x0007e40008040000 */
[----:B---3--:R-:W-:Y:S01]  /*0310*/  NOP ;  /* 0x0000000000007918 */ /* 0x008fe20000000000 */
.L_x_5:
[----:B------:R-:W-:Y:S05]  /*0320*/  BSYNC.RECONVERGENT B0 ;  /* 0x0000000000007941 */ /* 0x000fea0003800200 */
.L_x_4:
[----:B------:R-:W-:Y:S04]  /*0330*/  BSSY.RECONVERGENT B0, `(.L_x_6) ;  /* 0x000000a000007945 */ /* 0x000fe80003800200 */
        /* <DEDUP_REMOVED lines=9> */
.L_x_7:
[----:B------:R-:W-:Y:S05]  /*03d0*/  BSYNC.RECONVERGENT B0 ;  /* 0x0000000000007941 */ /* 0x000fea0003800200 */
.L_x_6:
[----:B------:R-:W3:Y:S01]  /*03e0*/  LDCU.64 UR4, c[0x0][0x888] ;  /* 0x00011100ff0477ac */ /* 0x000ee20008000a00 */
[----:B------:R-:W-:Y:S02]  /*03f0*/  UISETP.EQ.U32.AND UP1, UPT, UR8, URZ, UPT ;  /* 0x000000ff0800728c */ /* 0x000fe4000bf22070 */
[----:B------:R-:W-:Y:S02]  /*0400*/  UPLOP3.LUT UP3, UPT, UPT, UPT, UPT, 0x80, 0x8 ;  /* 0x000000000008789c */ /* 0x000fe40003f6f070 */
[----:B---3--:R-:W-:-:S04]  /*0410*/  UISETP.NE.U32.AND UP0, UPT, UR4, URZ, UPT ;  /* 0x000000ff0400728c */ /* 0x008fc8000bf05070 */
[----:B------:R-:W-:-:S04]  /*0420*/  UISETP.NE.AND.EX UP0, UPT, UR5, URZ, UPT, UP0 ;  /* 0x000000ff0500728c */ /* 0x000fc8000bf05300 */
[----:B------:R-:W-:-:S04]  /*0430*/  UISETP.EQ.OR.EX UP2, UPT, UR9, URZ, !UP0, UP1 ;  /* 0x000000ff0900728c */ /* 0x000fc8000c742710 */
[----:B------:R-:W-:-:S06]  /*0440*/  UP2UR UR4, UPR, URZ, 0x4 ;  /* 0x00000004ff047883 */ /* 0x000fcc0008000000 */
[----:B------:R-:W-:Y:S01]  /*0450*/  MOV R83, UR4 ;  /* 0x0000000400537c02 */ /* 0x000fe20008000f00 */
[----:B------:R-:W-:Y:S06]  /*0460*/  BRA.U !UP2, `(.L_x_8) ;  /* 0x000000010a207547 */ /* 0x000fec000b800000 */
[----:B------:R-:W-:Y:S01]  /*0470*/  UISETP.NE.U32.AND UP1, UPT, UR8, URZ, UPT ;  /* 0x000000ff0800728c */ /* 0x000fe2000bf25070 */
[----:B-----5:R-:W-:Y:S01]  /*0480*/  FSETP.NEU.AND P0, PT, R41, RZ, PT ;  /* 0x000000ff2900720b */ /* 0x020fe20003f0d000 */
[----:B------:R-:W-:Y:S02]  /*0490*/  USEL UR4, URZ, 0xffffffff, UP0 ;  /* 0xffffffffff047887 */ /* 0x000fe40008000000 */
[----:B------:R-:W-:-:S10]  /*04a0*/  UISETP.NE.AND.EX UP1, UPT, UR9, URZ, UPT, UP1 ;  /* 0x000000ff0900728c */ /* 0x000fd4000bf25310 */
[----:B------:R-:W-:Y:S01]  /*04b0*/  VOTEU.ANY UP0, P0 ;  /* 0x0000000000ff7886 */ /* 0x000fe20000000100 */
[----:B------:R-:W-:-:S04]  /*04c0*/  @!UP1 USEL UR4, URZ, 0xffffffff, UP0 ;  /* 0xffffffffff049887 */ /* 0x000fc80008000000 */
[----:B------:R-:W-:-:S04]  /*04d0*/  ULOP3.LUT UR4, UR4, 0x1, URZ, 0xc0, !UPT ;  /* 0x0000000104047892 */ /* 0x000fc8000f8ec0ff */
[----:B------:R-:W-:-:S11]  /*04e0*/  UISETP.NE.U32.AND UP3, UPT, UR4, 0x1, UPT ;  /* 0x000000010400788c */ /* 0x000fd6000bf65070 */
.L_x_8:
[----:B-1----:R-:W1:Y:S01]  /*04f0*/  SHFL.IDX PT, R2, R81, RZ, 0x1f ;  /* 0x00001fff51027589 */ /* 0x002e6200000e0000 */
[----:B------:R-:W-:-:S04]  /*0500*/  UISETP.NE.AND UP0, UPT, UR17, 0x2, UPT ;  /* 0x000000021100788c */ /* 0x000fc8000bf05270 */
[----:B------:R-:W-:Y:S01]  /*0510*/  USEL UR43, URZ, 0x1, UP0 ;  /* 0x00000001ff2b7887 */ /* 0x000fe20008000000 */
[----:B-1----:R-:W-:-:S13]  /*0520*/  ISETP.NE.AND P0, PT, R2, RZ, PT ;  /* 0x000000ff0200720c */ /* 0x002fda0003f05270 */
[----:B------:R-:W-:Y:S05]  /*0530*/  @P0 BRA `(.L_x_9) ;  /* 0x0000000000600947 */ /* 0x000fea0003800000 */
[----:B------:R-:W1:Y:S01]  /*0540*/  S2UR UR4, SR_CgaCtaId ;  /* 0x00000000000479c3 */ /* 0x000e620000008800 */
[----:B------:R-:W-:Y:S01]  /*0550*/  UMOV UR5, 0x400 ;  /* 0x0000040000057882 */ /* 0x000fe20000000000 */
[----:B------:R-:W-:Y:S01]  /*0560*/  UMOV UR8, 0x1 ;  /* 0x0000000100087882 */ /* 0x000fe20000000000 */
[----:B------:R-:W-:Y:S01]  /*0570*/  UMOV UR6, 0x2 ;  /* 0x0000000200067882 */ /* 0x000fe20000000000 */
[----:B------:R-:W-:-:S04]  /*0580*/  UIADD3 UR8, UPT, UPT, -UR8, 0x100000, URZ ;  /* 0x0010000008087890 */ /* 0x000fc8000fffe1ff */
[----:B------:R-:W-:Y:S02]  /*0590*/  USHF.L.U32 UR9, UR8, 0xb, URZ ;  /* 0x0000000b08097899 */ /* 0x000fe400080006ff */
[----:B------:R-:W-:Y:S02]  /*05a0*/  USHF.L.U32 UR8, UR8, 0x1, URZ ;  /* 0x0000000108087899 */ /* 0x000fe400080006ff */
[----:B------:R-:W-:-:S04]  /*05b0*/  UIADD3 UR6, UPT, UPT, -UR6, 0x100000, URZ ;  /* 0x0010000006067890 */ /* 0x000fc8000fffe1ff */
[----:B------:R-:W-:Y:S02]  /*05c0*/  USHF.L.U32 UR7, UR6, 0xb, URZ ;  /* 0x0000000b06077899 */ /* 0x000fe400080006ff */
[----:B------:R-:W-:Y:S01]  /*05d0*/  USHF.L.U32 UR6, UR6, 0x1, URZ ;  /* 0x0000000106067899 */ /* 0x000fe200080006ff */
[----:B------:R-:W-:Y:S01]  /*05e0*/  ELECT P0, URZ, PT ;  /* 0x0000000000ff782f */ /* 0x000fe20003800000 */
[----:B-1----:R-:W-:Y:S01]  /*05f0*/  ULEA UR4, UR4, UR5, 0x18 ;  /* 0x0000000504047291 */ /* 0x002fe2000f8ec0ff */
[----:B------:R-:W1:Y:S11]  /*0600*/  FENCE.VIEW.ASYNC.S ;  /* 0x00000000000073c6 */ /* 0x000e760000000000 */
[----:B-1----:R1:W3:Y:S01]  /*0610*/  SYNCS.EXCH.64 URZ, [UR4], UR8 ;  /* 0x0000000804ff75b2 */ /* 0x0022e20008000100 */
[----:B------:R1:W4:Y:S01]  /*0620*/  SYNCS.EXCH.64 URZ, [UR4+0x28], UR6 ;  /* 0x0000280604ff75b2 */ /* 0x0003220008000100 */
[----:B------:R1:W1:Y:S01]  /*0630*/  SYNCS.EXCH.64 URZ, [UR4+0x8], UR8 ;  /* 0x0000080804ff75b2 */ /* 0x0002620008000100 */
[----:B------:R1:W1:Y:S01]  /*0640*/  SYNCS.EXCH.64 URZ, [UR4+0x30], UR6 ;  /* 0x0000300604ff75b2 */ /* 0x0002620008000100 */
[----:B------:R1:W1:Y:S01]  /*0650*/  SYNCS.EXCH.64 URZ, [UR4+0x10], UR8 ;  /* 0x0000100804ff75b2 */ /* 0x0002620008000100 */
[----:B------:R1:W1:Y:S01]  /*0660*/  SYNCS.EXCH.64 URZ, [UR4+0x38], UR6 ;  /* 0x0000380604ff75b2 */ /* 0x0002620008000100 */
[----:B------:R1:W1:Y:S01]  /*0670*/  SYNCS.EXCH.64 URZ, [UR4+0x18], UR8 ;  /* 0x0000180804ff75b2 */ /* 0x0002620008000100 */
[----:B------:R1:W1:Y:S01]  /*0680*/  SYNCS.EXCH.64 URZ, [UR4+0x40], UR6 ;  /* 0x0000400604ff75b2 */ /* 0x0002620008000100 */
[----:B------:R1:W1:Y:S01]  /*0690*/  SYNCS.EXCH.64 URZ, [UR4+0x20], UR8 ;  /* 0x0000200804ff75b2 */ /* 0x0002620008000100 */
[----:B------:R1:W1:Y:S01]  /*06a0*/  SYNCS.EXCH.64 URZ, [UR4+0x48], UR6 ;  /* 0x0000480604ff75b2 */ /* 0x0002620008000100 */
[----:B------:R-:W-:Y:S01]  /*06b0*/  NOP ;  /* 0x0000000000007918 */ /* 0x000fe20000000000 */
.L_x_9:
[----:B------:R-:W2:Y:S01]  /*06c0*/  SHFL.IDX PT, R2, R81, RZ, 0x1f ;  /* 0x00001fff51027589 */ /* 0x000ea200000e0000 */
[----:B------:R-:W-:Y:S01]  /*06d0*/  NOP ;  /* 0x0000000000007918 */ /* 0x000fe20000000000 */
[----:B--2---:R-:W-:-:S13]  /*06e0*/  ISETP.NE.AND P0, PT, R2, 0x1, PT ;  /* 0x000000010200780c */ /* 0x004fda0003f05270 */
[----:B------:R-:W-:Y:S05]  /*06f0*/  @P0 BRA `(.L_x_10) ;  /* 0x0000000000580947 */ /* 0x000fea0003800000 */
[----:B-1----:R-:W1:Y:S01]  /*0700*/  S2UR UR4, SR_CgaCtaId ;  /* 0x00000000000479c3 */ /* 0x002e620000008800 */
        /* <DEDUP_REMOVED lines=12> */
[----:B-1----:R2:W1:Y:S01]  /*07d0*/  SYNCS.EXCH.64 URZ, [UR4+0x50], UR8 ;  /* 0x0000500804ff75b2 */ /* 0x0024620008000100 */
[----:B------:R2:W1:Y:S01]  /*07e0*/  SYNCS.EXCH.64 URZ, [UR4+0x70], UR6 ;  /* 0x0000700604ff75b2 */ /* 0x0004620008000100 */
[----:B------:R2:W1:Y:S01]  /*07f0*/  SYNCS.EXCH.64 URZ, [UR4+0x58], UR8 ;  /* 0x0000580804ff75b2 */ /* 0x0004620008000100 */
[----:B------:R2:W1:Y:S01]  /*0800*/  SYNCS.EXCH.64 URZ, [UR4+0x78], UR6 ;  /* 0x0000780604ff75b2 */ /* 0x0004620008000100 */
[----:B------:R2:W1:Y:S01]  /*0810*/  SYNCS.EXCH.64 URZ, [UR4+0x60], UR8 ;  /* 0x0000600804ff75b2 */ /* 0x0004620008000100 */
[----:B------:R2:W1:Y:S01]  /*0820*/  SYNCS.EXCH.64 URZ, [UR4+0x80], UR6 ;  /* 0x0000800604ff75b2 */ /* 0x0004620008000100 */
[----:B------:R2:W1:Y:S01]  /*0830*/  SYNCS.EXCH.64 URZ, [UR4+0x68], UR8 ;  /* 0x0000680804ff75b2 */ /* 0x0004620008000100 */
[----:B------:R2:W1:Y:S02]  /*0840*/  SYNCS.EXCH.64 URZ, [UR4+0x88], UR6 ;  /* 0x0000880604ff75b2 */ /* 0x0004640008000100 */
[----:B--2---:R-:W-:Y:S01]  /*0850*/  NOP ;  /* 0x0000000000007918 */ /* 0x004fe20000000000 */
.L_x_10:
[----:B------:R-:W2:Y:S01]  /*0860*/  SHFL.IDX PT, R2, R81, RZ, 0x1f ;  /* 0x00001fff51027589 */ /* 0x000ea200000e0000 */
[----:B------:R-:W-:Y:S01]  /*0870*/  NOP ;  /* 0x0000000000007918 */ /* 0x000fe20000000000 */
[----:B--2---:R-:W-:-:S13]  /*0880*/  ISETP.NE.AND P0, PT, R2, 0x3, PT ;  /* 0x000000030200780c */ /* 0x004fda0003f05270 */
[----:B------:R-:W-:Y:S05]  /*0890*/  @P0 BRA `(.L_x_11) ;  /* 0x0000000000300947 */ /* 0x000fea0003800000 */
[----:B-1----:R-:W1:Y:S01]  /*08a0*/  S2UR UR6, SR_CgaCtaId ;  /* 0x00000000000679c3 */ /* 0x002e620000008800 */
[----:B------:R-:W-:Y:S01]  /*08b0*/  UMOV UR4, 0x400 ;  /* 0x0000040000047882 */ /* 0x000fe20000000000 */
[----:B------:R-:W-:Y:S01]  /*08c0*/  UMOV UR5, 0x20 ;  /* 0x0000002000057882 */ /* 0x000fe20000000000 */
[----:B------:R-:W-:Y:S01]  /*08d0*/  ELECT P0, URZ, PT ;  /* 0x0000000000ff782f */ /* 0x000fe20003800000 */
[----:B-1----:R-:W-:Y:S02]  /*08e0*/  ULEA UR6, UR6, UR4, 0x18 ;  /* 0x0000000406067291 */ /* 0x002fe4000f8ec0ff */
[----:B------:R-:W-:-:S04]  /*08f0*/  UIADD3 UR4, UPT, UPT, -UR5, 0x100000, URZ ;  /* 0x0010000005047890 */ /* 0x000fc8000fffe1ff */
[----:B------:R-:W-:Y:S02]  /*0900*/  USHF.L.U32 UR5, UR4, 0xb, URZ ;  /* 0x0000000b04057899 */ /* 0x000fe400080006ff */
[----:B------:R-:W-:Y:S01]  /*0910*/  USHF.L.U32 UR4, UR4, 0x1, URZ ;  /* 0x0000000104047899 */ /* 0x000fe200080006ff */
[----:B------:R-:W1:Y:S11]  /*0920*/  FENCE.VIEW.ASYNC.S ;  /* 0x00000000000073c6 */ /* 0x000e760000000000 */
[----:B-1----:R2:W1:Y:S01]  /*0930*/  SYNCS.EXCH.64 URZ, [UR6+0x90], UR4 ;  /* 0x0000900406ff75b2 */ /* 0x0024620008000100 */
[----:B------:R2:W1:Y:S02]  /*0940*/  SYNCS.EXCH.64 URZ, [UR6+0x98], UR4 ;  /* 0x0000980406ff75b2 */ /* 0x0004640008000100 */
[----:B--2---:R-:W-:Y:S01]  /*0950*/  NOP ;  /* 0x0000000000007918 */ /* 0x004fe20000000000 */
.L_x_11:
[----:B------:R-:W2:Y:S01]  /*0960*/  SHFL.IDX PT, R2, R81, RZ, 0x1f ;  /* 0x00001fff51027589 */ /* 0x000ea200000e0000 */
[----:B------:R-:W-:Y:S01]  /*0970*/  NOP ;  /* 0x0000000000007918 */ /* 0x000fe20000000000 */
[----:B--2---:R-:W-:-:S13]  /*0980*/  ISETP.NE.AND P0, PT, R2, 0x4, PT ;  /* 0x000000040200780c */ /* 0x004fda0003f05270 */
[----:B------:R-:W-:Y:S05]  /*0990*/  @P0 BRA `(.L_x_12) ;  /* 0x00000000004c0947 */ /* 0x000fea0003800000 */
[----:B-1----:R-:W1:Y:S01]  /*09a0*/  S2UR UR6, SR_CgaCtaId ;  /* 0x00000000000679c3 */ /* 0x002e620000008800 */
[----:B------:R-:W-:Y:S01]  /*09b0*/  UMOV UR4, 0x1e0 ;  /* 0x000001e000047882 */ /* 0x000fe20000000000 */
[----:B------:R-:W-:Y:S01]  /*09c0*/  UMOV UR5, 0x400 ;  /* 0x0000040000057882 */ /* 0x000fe20000000000 */
[----:B------:R-:W-:Y:S01]  /*09d0*/  USEL UR4, UR4, 0x1a0, UP3 ;  /* 0x000001a004047887 */ /* 0x000fe20009800000 */
[----:B------:R-:W-:Y:S01]  /*09e0*/  UMOV UR8, 0x1 ;  /* 0x0000000100087882 */ /* 0x000fe20000000000 */
[----:B------:R-:W-:Y:S01]  /*09f0*/  ELECT P0, URZ, PT ;  /* 0x0000000000ff782f */ /* 0x000fe20003800000 */
[----:B------:R-:W-:-:S04]  /*0a00*/  UIADD3 UR8, UPT, UPT, -UR8, 0x100000, URZ ;  /* 0x0010000008087890 */ /* 0x000fc8000fffe1ff */
[----:B------:R-:W-:Y:S02]  /*0a10*/  USHF.L.U32 UR9, UR8, 0xb, URZ ;  /* 0x0000000b08097899 */ /* 0x000fe400080006ff */
[----:B------:R-:W-:Y:S02]  /*0a20*/  USHF.L.U32 UR8, UR8, 0x1, URZ ;  /* 0x0000000108087899 */ /* 0x000fe400080006ff */
[----:B-1----:R-:W-:Y:S02]  /*0a30*/  ULEA UR6, UR6, UR5, 0x18 ;  /* 0x0000000506067291 */ /* 0x002fe4000f8ec0ff */
[----:B------:R-:W-:-:S04]  /*0a40*/  UIADD3 UR4, UPT, UPT, -UR4, 0x100000, URZ ;  /* 0x0010000004047890 */ /* 0x000fc8000fffe1ff */
[----:B------:R-:W-:Y:S02]  /*0a50*/  USHF.L.U32 UR5, UR4, 0xb, URZ ;  /* 0x0000000b04057899 */ /* 0x000fe400080006ff */
[----:B------:R-:W-:Y:S01]  /*0a60*/  USHF.L.U32 UR4, UR4, 0x1, URZ ;  /* 0x0000000104047899 */ /* 0x000fe200080006ff */
[----:B------:R-:W1:Y:S03]  /*0a70*/  FENCE.VIEW.ASYNC.S ;  /* 0x00000000000073c6 */ /* 0x000e660000000000 */
[----:B-1----:R2:W1:Y:S08]  /*0a80*/  SYNCS.EXCH.64 URZ, [UR6+0xa0], UR8 ;  /* 0x0000a00806ff75b2 */ /* 0x0024700008000100 */
[----:B------:R2:W1:Y:S01]  /*0a90*/  SYNCS.EXCH.64 URZ, [UR6+0xb0], UR4 ;  /* 0x0000b00406ff75b2 */ /* 0x0004620008000100 */
[----:B------:R2:W1:Y:S01]  /*0aa0*/  SYNCS.EXCH.64 URZ, [UR6+0xa8], UR8 ;  /* 0x0000a80806ff75b2 */ /* 0x0004620008000100 */
[----:B------:R2:W1:Y:S02]  /*0ab0*/  SYNCS.EXCH.64 URZ, [UR6+0xb8], UR4 ;  /* 0x0000b80406ff75b2 */ /* 0x0004640008000100 */
[----:B--2---:R-:W-:Y:S01]  /*0ac0*/  NOP ;  /* 0x0000000000007918 */ /* 0x004fe20000000000 */
.L_x_12:
        /* <DEDUP_REMOVED lines=26> */
.L_x_13:
[----:B------:R-:W2:Y:S01]  /*0c70*/  SHFL.IDX PT, R2, R81, RZ, 0x1f ;  /* 0x00001fff51027589 */ /* 0x000ea200000e0000 */
[----:B------:R-:W1:Y:S01]  /*0c80*/  S2UR UR47, SR_CgaCtaId ;  /* 0x00000000002f79c3 */ /* 0x000e620000008800 */
[----:B------:R-:W-:Y:S01]  /*0c90*/  NOP ;  /* 0x0000000000007918 */ /* 0x000fe20000000000 */
[----:B--2---:R-:W-:-:S13]  /*0ca0*/  ISETP.NE.AND P0, PT, R2, 0x3, PT ;  /* 0x000000030200780c */ /* 0x004fda0003f05270 */
[----:B-1----:R-:W-:Y:S05]  /*0cb0*/  @P0 BRA `(.L_x_14) ;  /* 0x0000000000340947 */ /* 0x002fea0003800000 */
[----:B------:R-:W-:Y:S01]  /*0cc0*/  UMOV UR4, 0x400 ;  /* 0x0000040000047882 */ /* 0x000fe20000000000 */
[----:B------:R-:W-:Y:S01]  /*0cd0*/  UMOV UR6, 0x20 ;  /* 0x0000002000067882 */ /* 0x000fe20000000000 */
[----:B------:R-:W-:Y:S02]  /*0ce0*/  ULEA UR4, UR47, UR4, 0x18 ;  /* 0x000000042f047291 */ /* 0x000fe4000f8ec0ff */
[----:B------:R-:W-:-:S04]  /*0cf0*/  UIADD3 UR6, UPT, UPT, -UR6, 0x100000, URZ ;  /* 0x0010000006067890 */ /* 0x000fc8000fffe1ff */
[----:B------:R-:W-:Y:S02]  /*0d00*/  USHF.L.U32 UR7, UR6, 0xb, URZ ;  /* 0x0000000b06077899 */ /* 0x000fe400080006ff */
[----:B------:R-:W-:Y:S01]  /*0d10*/  USHF.L.U32 UR6, UR6, 0x1, URZ ;  /* 0x0000000106067899 */ /* 0x000fe200080006ff */
[----:B------:R-:W-:Y:S01]  /*0d20*/  ELECT P0, URZ, PT ;  /* 0x0000000000ff782f */ /* 0x000fe20003800000 */
[----:B------:R-:W1:Y:S10]  /*0d30*/  FENCE.VIEW.ASYNC.S ;  /* 0x00000000000073c6 */ /* 0x000e740000000000 */
[----:B-1----:R1:W2:Y:S01]  /*0d40*/  SYNCS.EXCH.64 URZ, [UR4+0x100], UR6 ;  /* 0x0001000604ff75b2 */ /* 0x0022a20008000100 */
[----:B------:R1:W1:Y:S01]  /*0d50*/  SYNCS.EXCH.64 URZ, [UR4+0x110], UR6 ;  /* 0x0001100604ff75b2 */ /* 0x0002620008000100 */
[----:B------:R1:W1:Y:S01]  /*0d60*/  SYNCS.EXCH.64 URZ, [UR4+0x108], UR6 ;  /* 0x0001080604ff75b2 */ /* 0x0002620008000100 */
[----:B------:R1:W1:Y:S01]  /*0d70*/  SYNCS.EXCH.64 URZ, [UR4+0x118], UR6 ;  /* 0x0001180604ff75b2 */ /* 0x0002620008000100 */
[----:B------:R-:W-:Y:S01]  /*0d80*/  NOP ;  /* 0x0000000000007918 */ /* 0x000fe20000000000 */
.L_x_14:
[----:B-1----:R-:W1:Y:S01]  /*0d90*/  LDCU UR4, c[0x0][0x36c] ;  /* 0x00006d80ff0477ac */ /* 0x002e620008000800 */
[----:B------:R-:W-:Y:S01]  /*0da0*/  ISETP.NE.OR P3, PT, R0, 0x2, !P3 ;  /* 0x000000020000780c */ /* 0x000fe20005f65670 */
[----:B------:R-:W-:Y:S01]  /*0db0*/  NOP ;  /* 0x0000000000007918 */ /* 0x000fe20000000000 */
[----:B------:R-:W-:Y:S01]  /*0dc0*/  LOP3.LUT R0, R94, 0x1f, RZ, 0xc0, !PT ;  /* 0x0000001f5e007812 */ /* 0x000fe200078ec0ff */
[----:B------:R-:W-:Y:S02]  /*0dd0*/  UISETP.NE.AND UP4, UPT, UR17, URZ, UPT ;  /* 0x000000ff1100728c */ /* 0x000fe4000bf85270 */
[----:B-1----:R-:W-:-:S09]  /*0de0*/  UISETP.EQ.U32.AND UP5, UPT, UR4, 0x1, UPT ;  /* 0x000000010400788c */ /* 0x002fd2000bfa2070 */
[----:B------:R-:W-:Y:S05]  /*0df0*/  BRA.U !UP5, `(.L_x_15) ;  /* 0x000000010d087547 */ /* 0x000fea000b800000 */
[----:B--234-:R-:W-:Y:S01]  /*0e00*/  UCGABAR_ARV ;  /* 0x00000000000079c7 */ /* 0x01cfe20008000000 */
[----:B------:R-:W-:Y:S05]  /*0e10*/  BRA `(.L_x_16) ;  /* 0x0000000000047947 */ /* 0x000fea0003800000 */
.L_x_15:
[----:B--234-:R-:W-:Y:S01]  /*0e20*/  NOP ;  /* 0x0000000000007918 */ /* 0x01cfe20000000000 */
.L_x_16:
[----:B------:R-:W1:Y:S01]  /*0e30*/  S2UR UR7, SR_CTAID.X ;  /* 0x00000000000779c3 */ /* 0x000e620000002500 */
[----:B------:R-:W-:-:S05]  /*0e40*/  CS2R.32 R82, SR_CgaSize ;  /* 0x0000000000527805 */ /* 0x000fca0000008a00 */
[----:B------:R-:W-:-:S05]  /*0e50*/  IMAD R82, R82, -0xa0, RZ ;  /* 0xffffff6052527824 */ /* 0x000fca00078e02ff */
[----:B------:R-:W-:-:S14]  /*0e60*/  R2UR UR5, R82 ;  /* 0x00000000520572ca */ /* 0x000fdc00000e0000 */
[----:B------:R-:W2:Y:S01]  /*0e70*/  LDCU UR5, c[0x0][UR5+0x2b0] ;  /* 0x00005600050577ac */ /* 0x000ea20008000800 */
[----:B------:R-:W-:-:S05]  /*0e80*/  CS2R.32 R82, SR_CgaSize ;  /* 0x0000000000527805 */ /* 0x000fca0000008a00 */
[----:B------:R-:W-:-:S05]  /*0e90*/  IMAD R82, R82, -0xa0, RZ ;  /* 0xffffff6052527824 */ /* 0x000fca00078e02ff */
[----:B------:R-:W-:-:S14]  /*0ea0*/  R2UR UR4, R82 ;  /* 0x00000000520472ca */ /* 0x000fdc00000e0000 */
[----:B------:R-:W3:Y:S01]  /*0eb0*/  LDCU UR4, c[0x0][UR4+0x2b4] ;  /* 0x00005680040477ac */ /* 0x000ee20008000800 */
[----:B------:R-:W4:Y:S01]  /*0ec0*/  S2UR UR8, SR_CTAID.Y ;  /* 0x00000000000879c3 */ /* 0x000f220000002600 */
[----:B------:R-:W-:-:S05]  /*0ed0*/  CS2R.32 R82, SR_CgaSize ;  /* 0x0000000000527805 */ /* 0x000fca0000008a00 */
[----:B------:R-:W-:-:S05]  /*0ee0*/  IMAD R82, R82, -0xa0, RZ ;  /* 0xffffff6052527824 */ /* 0x000fca00078e02ff */
[----:B------:R-:W-:-:S14]  /*0ef0*/  R2UR UR9, R82 ;  /* 0x00000000520972ca */ /* 0x000fdc00000e0000 */
[----:B------:R-:W3:Y:S01]  /*0f00*/  LDCU UR9, c[0x0][UR9+0x2a0] ;  /* 0x00005400090977ac */ /* 0x000ee20008000800 */
[----:B------:R-:W3:Y:S01]  /*0f10*/  LDCU UR21, c[0x0][0xb24] ;  /* 0x00016480ff1577ac */ /* 0x000ee20008000800 */
[----:B------:R-:W1:Y:S01]  /*0f20*/  S2UR UR36, SR_CTAID.Z ;  /* 0x00000000002479c3 */ /* 0x000e620000002700 */
[----:B------:R-:W-:-:S05]  /*0f30*/  CS2R.32 R82, SR_CgaSize ;  /* 0x0000000000527805 */ /* 0x000fca0000008a00 */
[----:B------:R-:W-:-:S05]  /*0f40*/  IMAD R82, R82, -0xa0, RZ ;  /* 0xffffff6052527824 */ /* 0x000fca00078e02ff */
[----:B------:R-:W-:-:S14]  /*0f50*/  R2UR UR63, R82 ;  /* 0x00000000523f72ca */ /* 0x000fdc00000e0000 */
[----:B------:R-:W3:Y:S01]  /*0f60*/  LDCU UR63, c[0x0][UR63+0x2a4] ;  /* 0x000054803f3f77ac */ /* 0x000ee20008000800 */
[----:B------:R-:W3:Y:S01]  /*0f70*/  LDCU UR42, c[0x0][0xb24] ;  /* 0x00016480ff2a77ac */ /* 0x000ee20008000800 */
[----:B-1----:R-:W-:Y:S01]  /*0f80*/  I2FP.F32.U32 R3, UR7 ;  /* 0x0000000700037c45 */ /* 0x002fe20008201000 */
[----:B------:R-:W1:Y:S04]  /*0f90*/  LDCU UR28, c[0x0][0xb30] ;  /* 0x00016600ff1c77ac */ /* 0x000e680008000800 */
[----:B--2---:R-:W-:Y:S01]  /*0fa0*/  FMUL R3, R3, UR5 ;  /* 0x0000000503037c20 */ /* 0x004fe20008400000 */
[----:B------:R-:W-:Y:S01]  /*0fb0*/  USHF.L.U32 UR26, UR47, 0xc, URZ ;  /* 0x0000000c2f1a7899 */ /* 0x000fe200080006ff */
[----:B----4-:R-:W-:Y:S01]  /*0fc0*/  I2FP.F32.U32 R2, UR8 ;  /* 0x0000000800027c45 */ /* 0x010fe20008201000 */
[----:B---3--:R-:W-:-:S03]  /*0fd0*/  UISETP.GE.AND UP2, UPT, UR21, 0x1, UPT ;  /* 0x000000011500788c */ /* 0x008fc6000bf46270 */
[----:B------:R-:W2:Y:S01]  /*0fe0*/  F2I.U32.TRUNC.NTZ R3, R3 ;  /* 0x0000000300037305 */ /* 0x000ea2000020f000 */
[----:B------:R-:W-:Y:S01]  /*0ff0*/  UMOV UR16, UR7 ;  /* 0x0000000700107c82 */ /* 0x000fe20008000000 */
[----:B------:R-:W-:Y:S01]  /*1000*/  FMUL R2, R2, UR4 ;  /* 0x0000000402027c20 */ /* 0x000fe20008400000 */
[----:B------:R-:W-:-:S05]  /*1010*/  UMOV UR20, UR8 ;  /* 0x0000000800147c82 */ /* 0x000fca0008000000 */
[----:B------:R-:W3:Y:S01]  /*1020*/  F2I.U32.TRUNC.NTZ R2, R2 ;  /* 0x0000000200027305 */ /* 0x000ee2000020f000 */
[----:B--2---:R-:W-:Y:S02]  /*1030*/  R2UR UR4, R3 ;  /* 0x00000000030472ca */ /* 0x004fe400000e0000 */
[----:B---3--:R-:W-:Y:S02]  /*1040*/  R2UR UR6, R2 ;  /* 0x00000000020672ca */ /* 0x008fe400000e0000 */
[----:B------:R-:W-:-:S09]  /*1050*/  PRMT R2, RZ, 0x7610, R2 ;  /* 0x00007610ff027816 */ /* 0x000fd20000000002 */
[----:B------:R-:W-:-:S04]  /*1060*/  UIADD3 UR5, UPT, UPT, -UR4, URZ, URZ ;  /* 0x000000ff04057290 */ /* 0x000fc8000fffe1ff */
[----:B------:R-:W-:Y:S02]  /*1070*/  UIMAD UR5, UR9, UR5, UR7 ;  /* 0x00000005090572a4 */ /* 0x000fe4000f8e0207 */
[----:B------:R-:W-:-:S04]  /*1080*/  UIADD3 UR4, UPT, UPT, -UR6, URZ, URZ ;  /* 0x000000ff06047290 */ /* 0x000fc8000fffe1ff */
[----:B------:R-:W-:Y:S01]  /*1090*/  IMAD.U32 R82, RZ, RZ, UR5 ;  /* 0x00000005ff527e24 */ /* 0x000fe2000f8e00ff */
[----:B------:R-:W-:Y:S01]  /*10a0*/  UIMAD UR63, UR63, UR4, UR8 ;  /* 0x000000043f3f72a4 */ /* 0x000fe2000f8e0208 */
[----:B-1----:R-:W-:Y:S11]  /*10b0*/  BRA.U UP4, `(.L_x_17) ;  /* 0x0000000104287547 */ /* 0x002ff6000b800000 */
[----:B------:R-:W-:Y:S01]  /*10c0*/  R2UR UR4, R82 ;  /* 0x00000000520472ca */ /* 0x000fe200000e0000 */
[----:B------:R-:W-:Y:S02]  /*10d0*/  UISETP.NE.AND UP0, UPT, UR63, URZ, UPT ;  /* 0x000000ff3f00728c */ /* 0x000fe4000bf05270 */
[----:B------:R-:W-:-:S10]  /*10e0*/  UISETP.NE.AND UP1, UPT, UR63, 0x1, UPT ;  /* 0x000000013f00788c */ /* 0x000fd4000bf25270 */
[----:B------:R-:W-:-:S04]  /*10f0*/  UISETP.EQ.OR UP0, UPT, UR4, URZ, !UP0 ;  /* 0x000000ff0400728c */ /* 0x000fc8000c702670 */
[----:B------:R-:W-:Y:S02]  /*1100*/  USEL UR5, URZ, 0x1, !UP0 ;  /* 0x00000001ff057887 */ /* 0x000fe4000c000000 */
[----:B------:R-:W-:Y:S02]  /*1110*/  UISETP.NE.AND UP0, UPT, UR4, URZ, UPT ;  /* 0x000000ff0400728c */ /* 0x000fe4000bf05270 */
[----:B------:R-:W-:-:S04]  /*1120*/  USEL UR4, URZ, 0x2, UP1 ;  /* 0x00000002ff047887 */ /* 0x000fc80008800000 */
[----:B------:R-:W-:-:S04]  /*1130*/  USEL UR4, UR4, 0x2, UP0 ;  /* 0x0000000204047887 */ /* 0x000fc80008000000 */
[----:B------:R-:W-:-:S06]  /*1140*/  UIADD3 UR4, UPT, UPT, UR5, UR4, URZ ;  /* 0x0000000405047290 */ /* 0x000fcc000fffe0ff */
[----:B------:R-:W-:Y:S02]  /*1150*/  MOV R2, UR4 ;  /* 0x0000000400027c02 */ /* 0x000fe40008000f00 */
.L_x_17:
[----:B------:R-:W-:Y:S05]  /*1160*/  BRA.U !UP2, `(.L_x_18) ;  /* 0x000000010ad47547 */ /* 0x000fea000b800000 */
[----:B------:R-:W1:Y:S01]  /*1170*/  LDCU.128 UR12, c[0x0][0xb10] ;  /* 0x00016200ff0c77ac */ /* 0x000e620008000c00 */
[----:B------:R-:W2:Y:S01]  /*1180*/  LDCU UR6, c[0x0][0x370] ;  /* 0x00006e00ff0677ac */ /* 0x000ea20008000800 */
[----:B------:R-:W3:Y:S01]  /*1190*/  LDCU UR5, c[0x0][0x374] ;  /* 0x00006e80ff0577ac */ /* 0x000ee20008000800 */
[----:B------:R-:W4:Y:S01]  /*11a0*/  LDCU UR27, c[0x0][0xb0c] ;  /* 0x00016180ff1b77ac */ /* 0x000f220008000800 */
[----:B------:R-:W4:Y:S01]  /*11b0*/  LDCU UR4, c[0x0][0xb20] ;  /* 0x00016400ff0477ac */ /* 0x000f220008000800 */
[----:B------:R-:W4:Y:S01]  /*11c0*/  LDCU.64 UR8, c[0x0][0xb28] ;  /* 0x00016500ff0877ac */ /* 0x000f220008000a00 */
[----:B-1----:R-:W-:Y:S02]  /*11d0*/  UISETP.NE.AND UP0, UPT, UR14, 0x1, UPT ;  /* 0x000000010e00788c */ /* 0x002fe4000bf05270 */
[----:B---3--:R-:W-:Y:S02]  /*11e0*/  UIMAD.WIDE.U32 UR10, UR5, UR15, URZ ;  /* 0x0000000f050a72a5 */ /* 0x008fe4000f8e00ff */
[----:B--2---:R-:W-:-:S02]  /*11f0*/  UIMAD.WIDE.U32 UR22, UR6, UR12, URZ ;  /* 0x0000000c061672a5 */ /* 0x004fc4000f8e00ff */
[----:B----4-:R-:W-:Y:S02]  /*1200*/  UISETP.NE.AND UP1, UPT, UR27, 0x1, UPT ;  /* 0x000000011b00788c */ /* 0x010fe4000bf25270 */
[----:B------:R-:W-:Y:S01]  /*1210*/  UISETP.NE.AND UP2, UPT, UR21, 0x1, UPT ;  /* 0x000000011500788c */ /* 0x000fe2000bf45270 */
[----:B------:R-:W-:Y:S02]  /*1220*/  UMOV UR10, UR11 ;  /* 0x0000000b000a7c82 */ /* 0x000fe40008000000 */
[----:B------:R-:W-:Y:S01]  /*1230*/  UMOV UR22, UR23 ;  /* 0x0000001700167c82 */ /* 0x000fe20008000000 */
[----:B------:R-:W-:Y:S02]  /*1240*/  @UP0 USHF.R.U32.HI UR5, URZ, UR4, UR10 ;  /* 0x00000004ff050299 */ /* 0x000fe4000801160a */
[----:B------:R-:W-:Y:S02]  /*1250*/  UIMAD.WIDE.U32 UR24, UR20, UR15, URZ ;  /* 0x0000000f141872a5 */ /* 0x000fe4000f8e00ff */
[----:B------:R-:W-:-:S02]  /*1260*/  UIMAD.WIDE.U32 UR10, UR5, UR8, URZ ;  /* 0x00000008050a72a5 */ /* 0x000fc4000f8e00ff */
[----:B------:R-:W-:Y:S02]  /*1270*/  @UP1 USHF.R.U32.HI UR6, URZ, UR13, UR22 ;  /* 0x0000000dff061299 */ /* 0x000fe40008011616 */
[----:B------:R-:W-:Y:S02]  /*1280*/  UIMAD.WIDE.U32 UR18, UR16, UR12, URZ ;  /* 0x0000000c101272a5 */ /* 0x000fe4000f8e00ff */
[----:B------:R-:W-:Y:S01]  /*1290*/  UIMAD.WIDE.U32 UR22, UR6, UR8, URZ ;  /* 0x00000008061672a5 */ /* 0x000fe2000f8e00ff */
[----:B------:R-:W-:Y:S01]  /*12a0*/  UMOV UR24, UR25 ;  /* 0x0000001900187c82 */ /* 0x000fe20008000000 */
[----:B------:R-:W-:Y:S01]  /*12b0*/  UMOV UR10, UR11 ;  /* 0x0000000b000a7c82 */ /* 0x000fe20008000000 */
[----:B------:R-:W-:Y:S02]  /*12c0*/  USHF.R.U32.HI UR24, URZ, UR4, UR24 ;  /* 0x00000004ff187299 */ /* 0x000fe40008011618 */
[----:B------:R-:W-:Y:S02]  /*12d0*/  @UP2 USHF.R.U32.HI UR5, URZ, UR9, UR10 ;  /* 0x00000009ff052299 */ /* 0x000fe4000801160a */
[----:B------:R-:W-:Y:S01]  /*12e0*/  UMOV UR7, UR23 ;  /* 0x0000001700077c82 */ /* 0x000fe20008000000 */
[----:B------:R-:W-:Y:S01]  /*12f0*/  UMOV UR18, UR19 ;  /* 0x0000001300127c82 */ /* 0x000fe20008000000 */
[----:B------:R-:W-:-:S02]  /*1300*/  @UP2 USHF.R.U32.HI UR6, URZ, UR9, UR7 ;  /* 0x00000009ff062299 */ /* 0x000fc40008011607 */
[----:B------:R-:W-:Y:S02]  /*1310*/  USHF.R.U32.HI UR13, URZ, UR13, UR18 ;  /* 0x0000000dff0d7299 */ /* 0x000fe40008011612 */
[----:B------:R-:W-:Y:S02]  /*1320*/  USEL UR4, UR20, UR24, !UP0 ;  /* 0x0000001814047287 */ /* 0x000fe4000c000000 */
[----:B------:R-:W-:Y:S02]  /*1330*/  UIMAD UR7, UR5, UR21, URZ ;  /* 0x00000015050772a4 */ /* 0x000fe4000f8e02ff */
[----:B------:R-:W-:Y:S02]  /*1340*/  USEL UR5, UR16, UR13, !UP1 ;  /* 0x0000000d10057287 */ /* 0x000fe4000c800000 */
[----:B------:R-:W-:Y:S02]  /*1350*/  UIMAD UR12, UR6, UR21, URZ ;  /* 0x00000015060c72a4 */ /* 0x000fe4000f8e02ff */
[----:B------:R-:W-:-:S02]  /*1360*/  UISETP.GE.AND UP0, UPT, UR4, UR7, UPT ;  /* 0x000000070400728c */ /* 0x000fc4000bf06270 */
[----:B------:R-:W-:Y:S02]  /*1370*/  UIMAD.WIDE.U32 UR10, UR4, UR8, URZ ;  /* 0x00000008040a72a5 */ /* 0x000fe4000f8e00ff */
[----:B------:R-:W-:Y:S02]  /*1380*/  UISETP.GE.OR UP0, UPT, UR5, UR12, UP0 ;  /* 0x0000000c0500728c */ /* 0x000fe40008706670 */
[----:B------:R-:W-:Y:S02]  /*1390*/  UIMAD.WIDE.U32 UR12, UR5, UR8, URZ ;  /* 0x00000008050c72a5 */ /* 0x000fe4000f8e00ff */
[----:B------:R-:W-:Y:S01]  /*13a0*/  UIADD3 UR10, UPT, UPT, -UR4, URZ, URZ ;  /* 0x000000ff040a7290 */ /* 0x000fe2000fffe1ff */
[----:B------:R-:W-:Y:S01]  /*13b0*/  UMOV UR8, UR11 ;  /* 0x0000000b00087c82 */ /* 0x000fe20008000000 */
[----:B------:R-:W-:Y:S02]  /*13c0*/  UIADD3 UR11, UPT, UPT, -UR5, URZ, URZ ;  /* 0x000000ff050b7290 */ /* 0x000fe4000fffe1ff */
[----:B------:R-:W-:-:S03]  /*13d0*/  USHF.R.U32.HI UR8, URZ, UR9, UR8 ;  /* 0x00000009ff087299 */ /* 0x000fc60008011608 */
[----:B------:R-:W-:Y:S01]  /*13e0*/  @!UP0 UMOV UR7, UR13 ;  /* 0x0000000d00078c82 */ /* 0x000fe20008000000 */
[----:B------:R-:W-:Y:S02]  /*13f0*/  UIMAD UR20, UR14, UR10, UR20 ;  /* 0x0000000a0e1472a4 */ /* 0x000fe4000f8e0214 */
[----:B------:R-:W-:Y:S02]  /*1400*/  USEL UR8, UR4, UR8, !UP2 ;  /* 0x0000000804087287 */ /* 0x000fe4000d000000 */
[----:B------:R-:W-:Y:S02]  /*1410*/  @!UP0 USHF.R.U32.HI UR7, URZ, UR9, UR7 ;  /* 0x00000009ff078299 */ /* 0x000fe40008011607 */
[----:B------:R-:W-:Y:S02]  /*1420*/  UIADD3 UR9, UPT, UPT, -UR8, URZ, URZ ;  /* 0x000000ff08097290 */ /* 0x000fe4000fffe1ff */
[----:B------:R-:W-:Y:S02]  /*1430*/  @!UP0 USEL UR7, UR5, UR7, !UP2 ;  /* 0x0000000705078287 */ /* 0x000fe4000d000000 */
[----:B------:R-:W-:-:S02]  /*1440*/  UIMAD UR9, UR21, UR9, UR4 ;  /* 0x00000009150972a4 */ /* 0x000fc4000f8e0204 */
[----:B------:R-:W-:Y:S02]  /*1450*/  @!UP0 UIADD3 UR8, UPT, UPT, UR8, -UR7, URZ ;  /* 0x8000000708088290 */ /* 0x000fe4000fffe0ff */
[----:B------:R-:W-:Y:S02]  /*1460*/  @!UP0 UIMAD UR6, UR9, UR6, UR7 ;  /* 0x00000006090682a4 */ /* 0x000fe4000f8e0207 */
[----:B------:R-:W-:Y:S02]  /*1470*/  @!UP0 UIMAD UR4, UR8, UR21, UR5 ;  /* 0x00000015080482a4 */ /* 0x000fe4000f8e0205 */
[----:B------:R-:W-:Y:S02]  /*1480*/  UIMAD UR16, UR27, UR11, UR16 ;  /* 0x0000000b1b1072a4 */ /* 0x000fe4000f8e0210 */
[----:B------:R-:W-:Y:S01]  /*1490*/  UIMAD UR20, UR4, UR14, UR20 ;  /* 0x0000000e041472a4 */ /* 0x000fe2000f8e0214 */
[----:B------:R-:W-:Y:S02]  /*14a0*/  @!UP0 UMOV UR5, UR6 ;  /* 0x0000000600058c82 */ /* 0x000fe40008000000 */
[----:B------:R-:W-:-:S12]  /*14b0*/  UIMAD UR16, UR5, UR27, UR16 ;  /* 0x0000001b051072a4 */ /* 0x000fd8000f8e0210 */
.L_x_18:
[----:B------:R-:W-:Y:S02]  /*14c0*/  UISETP.NE.AND UP1, UPT, UR28, 0x1, UPT ;  /* 0x000000011c00788c */ /* 0x000fe4000bf25270 */
[----:B------:R-:W-:Y:S02]  /*14d0*/  UISETP.NE.AND UP0, UPT, UR17, 0x2, UPT ;  /* 0x000000021100788c */ /* 0x000fe4000bf05270 */
[----:B------:R-:W-:-:S05]  /*14e0*/  ULOP3.LUT UR21, UR26, 0x1000, URZ, 0xc0, !UPT ;  /* 0x000010001a157892 */ /* 0x000fca000f8ec0ff */
[----:B------:R-:W-:Y:S07]  /*14f0*/  BRA.U UP1, `(.L_x_19) ;  /* 0x0000000101447547 */ /* 0x000fee000b800000 */
[----:B------:R-:W1:Y:S01]  /*1500*/  LDCU.128 UR8, c[0x0][0xb10] ;  /* 0x00016200ff0877ac */ /* 0x000e620008000c00 */
[----:B------:R-:W2:Y:S01]  /*1510*/  LDCU UR12, c[0x0][0xb0c] ;  /* 0x00016180ff0c77ac */ /* 0x000ea20008000800 */
[----:B------:R-:W3:Y:S01]  /*1520*/  LDCU UR13, c[0x0][0xb20] ;  /* 0x00016400ff0d77ac */ /* 0x000ee20008000800 */
[----:B-1----:R-:W-:Y:S02]  /*1530*/  UIMAD.WIDE.U32 UR6, UR16, UR8, URZ ;  /* 0x00000008100672a5 */ /* 0x002fe4000f8e00ff */
[----:B------:R-:W-:Y:S02]  /*1540*/  UIMAD.WIDE.U32 UR4, UR20, UR11, URZ ;  /* 0x0000000b140472a5 */ /* 0x000fe4000f8e00ff */
[----:B--2---:R-:W-:Y:S02]  /*1550*/  UISETP.NE.AND UP2, UPT, UR12, 0x1, UPT ;  /* 0x000000010c00788c */ /* 0x004fe4000bf45270 */
[----:B------:R-:W-:Y:S01]  /*1560*/  UISETP.NE.AND UP1, UPT, UR10, 0x1, UPT ;  /* 0x000000010a00788c */ /* 0x000fe2000bf25270 */
[----:B------:R-:W-:-:S02]  /*1570*/  UMOV UR6, UR7 ;  /* 0x0000000700067c82 */ /* 0x000fc40008000000 */
[----:B------:R-:W-:Y:S01]  /*1580*/  UMOV UR4, UR5 ;  /* 0x0000000500047c82 */ /* 0x000fe20008000000 */
[----:B------:R-:W-:Y:S02]  /*1590*/  USHF.R.U32.HI UR6, URZ, UR9, UR6 ;  /* 0x00000009ff067299 */ /* 0x000fe40008011606 */
[----:B---3--:R-:W-:Y:S02]  /*15a0*/  USHF.R.U32.HI UR4, URZ, UR13, UR4 ;  /* 0x0000000dff047299 */ /* 0x008fe40008011604 */
[----:B------:R-:W-:Y:S02]  /*15b0*/  USEL UR5, UR16, UR6, !UP2 ;  /* 0x0000000610057287 */ /* 0x000fe4000d000000 */
[----:B------:R-:W-:-:S04]  /*15c0*/  USEL UR4, UR20, UR4, !UP1 ;  /* 0x0000000414047287 */ /* 0x000fc8000c800000 */
[----:B------:R-:W-:Y:S02]  /*15d0*/  UIADD3 UR6, UPT, UPT, UR5, -UR4, URZ ;  /* 0x8000000405067290 */ /* 0x000fe4000fffe0ff */
[----:B------:R-:W-:Y:S02]  /*15e0*/  UIADD3 UR4, UPT, UPT, -UR5, UR4, URZ ;  /* 0x0000000405047290 */ /* 0x000fe4000fffe1ff */
[----:B------:R-:W-:Y:S02]  /*15f0*/  UIMAD UR20, UR6, UR10, UR20 ;  /* 0x0000000a061472a4 */ /* 0x000fe4000f8e0214 */
[----:B------:R-:W-:-:S12]  /*1600*/  UIMAD UR16, UR4, UR12, UR16 ;  /* 0x0000000c041072a4 */ /* 0x000fd8000f8e0210 */
.L_x_19:
[----:B------:R-:W-:Y:S05]  /*1610*/  BRA.U !UP5, `(.L_x_20) ;  /* 0x000000010d0c7547 */ /* 0x000fea000b800000 */
[----:B------:R-:W-:Y:S01]  /*1620*/  UCGABAR_WAIT ;  /* 0x0000000000007dc7 */ /* 0x000fe20008000000 */
[----:B------:R-:W-:Y:S01]  /*1630*/  CCTL.IVALL ;  /* 0x00000000ff00798f */ /* 0x000fe20002000000 */
[----:B------:R-:W-:Y:S05]  /*1640*/  BRA `(.L_x_21) ;  /* 0x0000000000047947 */ /* 0x000fea0003800000 */
.L_x_20:
[----:B------:R-:W-:Y:S06]  /*1650*/  BAR.SYNC.DEFER_BLOCKING 0x0 ;  /* 0x0000000000007b1d */ /* 0x000fec0000010000 */
.L_x_21:
[----:B------:R-:W-:Y:S05]  /*1660*/  BRA.U UP0, `(.L_x_22) ;  /* 0x0000001100e47547 */ /* 0x000fea000b800000 */
[----:B------:R-:W1:Y:S01]  /*1670*/  LDCU UR6, c[0x0][0x38c] ;  /* 0x00007180ff0677ac */ /* 0x000e620008000800 */
[----:B------:R-:W-:Y:S01]  /*1680*/  PLOP3.LUT P1, PT, PT, PT, UP3, 0x80, 0x8 ;  /* 0x000000000008781c */ /* 0x000fe20003f2f038 */
[----:B------:R-:W-:Y:S01]  /*1690*/  IMAD.MOV.U32 R12, RZ, RZ, 0x1 ;  /* 0x00000001ff0c7424 */ /* 0x000fe200078e00ff */
[----:B------:R-:W-:Y:S01]  /*16a0*/  ISETP.EQ.OR P2, PT, R0, RZ, P3 ;  /* 0x000000ff0000720c */ /* 0x000fe20001f42670 */
[----:B------:R-:W-:Y:S01]  /*16b0*/  UISETP.NE.AND UP1, UPT, UR17, URZ, UPT ;  /* 0x000000ff1100728c */ /* 0x000fe2000bf25270 */
[----:B------:R-:W-:Y:S02]  /*16c0*/  PLOP3.LUT P1, PT, P1, PT, PT, 0x8, 0x80 ;  /* 0x000000000080781c */ /* 0x000fe40000f2e170 */
[----:B------:R-:W-:Y:S01]  /*16d0*/  CS2R R10, SRZ ;  /* 0x00000000000a7805 */ /* 0x000fe2000001ff00 */
[----:B------:R-:W-:Y:S01]  /*16e0*/  IMAD.MOV.U32 R9, RZ, RZ, RZ ;  /* 0x000000ffff097224 */ /* 0x000fe200078e00ff */
[----:B------:R-:W2:Y:S01]  /*16f0*/  LDCU UR39, c[0x0][0x370] ;  /* 0x00006e00ff2777ac */ /* 0x000ea20008000800 */
[----:B------:R-:W-:Y:S01]  /*1700*/  IMAD.MOV.U32 R8, RZ, RZ, 0x1 ;  /* 0x00000001ff087424 */ /* 0x000fe200078e00ff */
[----:B------:R-:W-:Y:S01]  /*1710*/  USEL UR25, UR43, 0x2, UP1 ;  /* 0x000000022b197887 */ /* 0x000fe20008800000 */
[----:B------:R-:W3:Y:S01]  /*1720*/  LDCU.64 UR28, c[0x0][0x348] ;  /* 0x00006900ff1c77ac */ /* 0x000ee20008000a00 */
[----:B-1----:R-:W-:-:S02]  /*1730*/  UIADD3 UR5, UPT, UPT, UR6, 0x3f, URZ ;  /* 0x0000003f06057890 */ /* 0x002fc4000fffe0ff */
[----:B------:R-:W-:Y:S02]  /*1740*/  USHF.R.U32.HI UR44, URZ, 0x6, UR21 ;  /* 0x00000006ff2c7899 */ /* 0x000fe40008011615 */
[----:B------:R-:W-:Y:S02]  /*1750*/  USHF.R.S32.HI UR4, URZ, 0x1f, UR5 ;  /* 0x0000001fff047899 */ /* 0x000fe40008011405 */
[----:B------:R-:W-:Y:S02]  /*1760*/  UIADD3 UR45, UPT, UPT, UR6, 0x7e, URZ ;  /* 0x0000007e062d7890 */ /* 0x000fe4000fffe0ff */
[----:B------:R-:W-:Y:S01]  /*1770*/  ULEA.HI UR4, UR4, UR5, URZ, 0x6 ;  /* 0x0000000504047291 */ /* 0x000fe2000f8f30ff */
[----:B------:R-:W1:Y:S03]  /*1780*/  LDCU UR38, c[0x0][0x374] ;  /* 0x00006e80ff2677ac */ /* 0x000e660008000800 */
[----:B------:R-:W-:-:S02]  /*1790*/  USHF.R.S32.HI UR41, URZ, 0x6, UR4 ;  /* 0x00000006ff297899 */ /* 0x000fc40008011404 */
[----:B------:R-:W-:Y:S02]  /*17a0*/  UIADD3 UR4, UPT, UPT, UR6, -0x1, URZ ;  /* 0xffffffff06047890 */ /* 0x000fe4000fffe0ff */
[----:B------:R-:W-:Y:S02]  /*17b0*/  UISETP.LT.U32.AND UP0, UPT, UR41, 0x5, UPT ;  /* 0x000000052900788c */ /* 0x000fe4000bf01070 */
[----:B------:R-:W-:Y:S02]  /*17c0*/  UISETP.GE.U32.AND UP2, UPT, UR4, -0x7f, UPT ;  /* 0xffffff810400788c */ /* 0x000fe4000bf46070 */
[----:B------:R-:W-:Y:S01]  /*17d0*/  USEL UR40, UR41, 0x5, UP0 ;  /* 0x0000000529287887 */ /* 0x000fe20008000000 */
[----:B------:R-:W-:-:S03]  /*17e0*/  UMOV UR5, URZ ;  /* 0x000000ff00057c82 */ /* 0x000fc60008000000 */
[----:B------:R-:W-:Y:S02]  /*17f0*/  UIADD3 UR24, UPT, UPT, UR40, -0x1, URZ ;  /* 0xffffffff28187890 */ /* 0x000fe4000fffe0ff */
[----:B------:R-:W-:-:S03]  /*1800*/  UIADD3 UR43, UPT, UPT, UR41, -UR40, URZ ;  /* 0x80000028292b7290 */ /* 0x000fc6000fffe0ff */
[----:B------:R-:W-:-:S04]  /*1810*/  @UP2 UIADD3 UR24, UPT, UPT, UR40, URZ, URZ ;  /* 0x000000ff28182290 */ /* 0x000fc8000fffe0ff */
[----:B-123--:R-:W-:-:S12]  /*1820*/  UIADD3 UR24, UPT, UPT, UR24, 0x1, URZ ;  /* 0x0000000118187890 */ /* 0x00efd8000fffe0ff */
.L_x_42:
[----:B------:R-:W-:Y:S01]  /*1830*/  UISETP.NE.AND UP0, UPT, UR47, URZ, UPT ;  /* 0x000000ff2f00728c */ /* 0x000fe2000bf05270 */
[----:B-1----:R-:W1:Y:S08]  /*1840*/  S2UR UR47, SR_CgaCtaId ;  /* 0x00000000002f79c3 */ /* 0x002e700000008800 */
[----:B------:R-:W-:Y:S05]  /*1850*/  BRA.U UP0, `(.L_x_23) ;  /* 0x0000000100347547 */ /* 0x000fea000b800000 */
[----:B------:R-:W2:Y:S01]  /*1860*/  S2R R0, SR_CgaCtaId ;  /* 0x0000000000007919 */ /* 0x000ea20000008800 */
[----:B------:R-:W-:Y:S02]  /*1870*/  MOV R3, 0x400 ;  /* 0x0000040000037802 */ /* 0x000fe40000000f00 */
[----:B------:R-:W-:Y:S02]  /*1880*/  SHF.L.U32 R2, R8, 0x1f, RZ ;  /* 0x0000001f08027819 */ /* 0x000fe400000006ff */
[----:B--2---:R-:W-:-:S05]  /*1890*/  LEA R0, R0, R3, 0x18 ;  /* 0x0000000300007211 */ /* 0x004fca00078ec0ff */
[----:B------:R-:W-:-:S04]  /*18a0*/  IMAD R3, R9, 0x8, R0 ;  /* 0x0000000809037824 */ /* 0x000fc800078e0200 */
[----:B------:R-:W2:Y:S02]  /*18b0*/  SYNCS.PHASECHK.TRANS64.TRYWAIT P0, [R3+URZ+0x110], R2 ;  /* 0x00011002030075a7 */ /* 0x000ea400080011ff */
[----:B--2---:R-:W-:Y:S05]  /*18c0*/  @!P0 BRA `(.L_x_24) ;  /* 0x0000007800f08947 */ /* 0x004fea0003800000 */
.L_x_139:
[----:B------:R-:W-:Y:S01]  /*18d0*/  VIADD R9, R9, 0x1 ;  /* 0x0000000109097836 */ /* 0x000fe20000000000 */
[----:B------:R2:W-:Y:S04]  /*18e0*/  SYNCS.ARRIVE.TRANS64.A1T0 RZ, [R3+URZ+0x100], RZ ;  /* 0x000100ff03ff79a7 */ /* 0x0005e800081000ff */
[----:B------:R-:W-:-:S04]  /*18f0*/  ISETP.NE.AND P0, PT, R9, 0x2, PT ;  /* 0x000000020900780c */ /* 0x000fc80003f05270 */
[----:B------:R-:W-:Y:S02]  /*1900*/  SEL R9, R9, RZ, P0 ;  /* 0x000000ff09097207 */ /* 0x000fe40000000000 */
[----:B--2---:R-:W-:-:S04]  /*1910*/  SEL R3, RZ, 0x1, P0 ;  /* 0x00000001ff037807 */ /* 0x004fc80000000000 */
[----:B------:R-:W-:-:S07]  /*1920*/  LOP3.LUT R8, R8, R3, RZ, 0x3c, !PT ;  /* 0x0000000308087212 */ /* 0x000fce00078e3cff */
.L_x_23:
[----:B------:R-:W-:Y:S01]  /*1930*/  UMOV UR6, 0x400 ;  /* 0x0000040000067882 */ /* 0x000fe20000000000 */
[----:B------:R-:W-:Y:S01]  /*1940*/  SHF.L.U32 R0, R12, 0x1f, RZ ;  /* 0x0000001f0c007819 */ /* 0x000fe200000006ff */
[----:B-1----:R-:W-:Y:S02]  /*1950*/  ULEA UR6, UR47, UR6, 0x18 ;  /* 0x000000062f067291 */ /* 0x002fe4000f8ec0ff */
[----:B------:R-:W-:Y:S02]  /*1960*/  UISETP.GE.U32.AND UP0, UPT, UR45, 0x7f, UPT ;  /* 0x0000007f2d00788c */ /* 0x000fe4000bf06070 */
[----:B------:R-:W-:Y:S02]  /*1970*/  ULEA UR4, UR5, UR6, 0x3 ;  /* 0x0000000605047291 */ /* 0x000fe4000f8e18ff */
[----:B------:R-:W-:Y:S02]  /*1980*/  USHF.L.U32 UR11, UR20, 0x7, URZ ;  /* 0x00000007140b7899 */ /* 0x000fe400080006ff */
[----:B------:R-:W-:Y:S01]  /*1990*/  ULEA UR35, UR16, UR44, 0x7 ;  /* 0x0000002c10237291 */ /* 0x000fe2000f8e38ff */
[----:B------:R-:W-:-:S04]  /*19a0*/  UMOV UR13, URZ ;  /* 0x000000ff000d7c82 */ /* 0x000fc80008000000 */
[----:B------:R1:W2:Y:S01]  /*19b0*/  SYNCS.PHASECHK.TRANS64.TRYWAIT P0, [UR4+0x28], R0 ;  /* 0x00002800ff0075a7 */ /* 0x0002a20008001104 */
[----:B------:R-:W-:Y:S06]  /*19c0*/  BRA.U !UP0, `(.L_x_25) ;  /* 0x0000000108bc7547 */ /* 0x000fec000b800000 */
[----:B------:R-:W-:Y:S01]  /*19d0*/  UMOV UR7, URZ ;  /* 0x000000ff00077c82 */ /* 0x000fe20008000000 */
[----:B------:R-:W-:-:S05]  /*19e0*/  UMOV UR4, UR5 ;  /* 0x0000000500047c82 */ /* 0x000fca0008000000 */
.L_x_31:
[----:B------:R-:W-:Y:S01]  /*19f0*/  ULEA UR33, UR4, UR6, 0x3 ;  /* 0x0000000604217291 */ /* 0x000fe2000f8e18ff */
[----:B--2---:R-:W-:Y:S01]  /*1a00*/  @!P3 MOV R2, 0x8000 ;  /* 0x000080000002b802 */ /* 0x004fe20000000f00 */
[----:B--2-4-:R-:W-:Y:S10]  /*1a10*/  @P0 BRA `(.L_x_26) ;  /* 0x00000000000c0947 */ /* 0x014ff40003800000 */
[----:B------:R-:W-:-:S04]  /*1a20*/  SHF.L.U32 R3, R12, 0x1f, RZ ;  /* 0x0000001f0c037819 */ /* 0x000fc800000006ff */
[----:B------:R-:W2:Y:S02]  /*1a30*/  SYNCS.PHASECHK.TRANS64.TRYWAIT P0, [UR33+0x28], R3 ;  /* 0x00002803ff0075a7 */ /* 0x000ea40008001121 */
[----:B--2---:R-:W-:Y:S05]  /*1a40*/  @!P0 BRA `(.L_x_27) ;  /* 0x0000007800a48947 */ /* 0x004fea0003800000 */
.L_x_26:
[----:B------:R2:W-:Y:S01]  /*1a50*/  @!P3 SYNCS.ARRIVE.TRANS64 RZ, [UR33], R2 ;  /* 0x00000002ffffb9a7 */ /* 0x0005e20008000021 */
[----:B------:R-:W-:-:S04]  /*1a60*/  ULOP3.LUT UR5, UR25, 0x2, URZ, 0xfc, !UPT ;  /* 0x0000000219057892 */ /* 0x000fc8000f8efcff */
[----:B------:R-:W-:-:S09]  /*1a70*/  UISETP.NE.AND UP0, UPT, UR5, 0x2, UPT ;  /* 0x000000020500788c */ /* 0x000fd2000bf05270 */
[----:B------:R-:W-:Y:S05]  /*1a80*/  BRA.U UP0, `(.L_x_28) ;  /* 0x0000000100047547 */ /* 0x000fea000b800000 */
[----:B------:R-:W-:Y:S05]  /*1a90*/  BPT.TRAP 0x1 ;  /* 0x000000040000795c */ /* 0x000fea0000300000 */
.L_x_28:
[----:B------:R-:W-:Y:S04]  /*1aa0*/  BSSY.RECONVERGENT B0, `(.L_x_29) ;  /* 0x0000003000007945 */ /* 0x000fe80003800200 */
[----:B------:R-:W-:Y:S05]  /*1ab0*/  @P2 BRA `(.L_x_30) ;  /* 0x0000000000042947 */ /* 0x000fea0003800000 */
[----:B------:R-:W-:Y:S05]  /*1ac0*/  BPT.TRAP 0x1 ;  /* 0x000000040000795c */ /* 0x000fea0000300000 */
.L_x_30:
[----:B------:R-:W-:Y:S05]  /*1ad0*/  BSYNC.RECONVERGENT B0 ;  /* 0x0000000000007941 */ /* 0x000fea0003800200 */
.L_x_29:
[----:B------:R-:W-:Y:S02]  /*1ae0*/  UIADD3 UR5, UPT, UPT, UR4, 0x1, URZ ;  /* 0x0000000104057890 */ /* 0x000fe4000fffe0ff */
[----:B------:R-:W-:Y:S02]  /*1af0*/  UIADD3 UR16, UP1, UPT, UR28, 0x80, URZ ;  /* 0x000000801c107890 */ /* 0x000fe4000ff3e0ff */
[----:B------:R-:W-:Y:S02]  /*1b00*/  UISETP.NE.AND UP0, UPT, UR5, 0x5, UPT ;  /* 0x000000050500788c */ /* 0x000fe4000bf05270 */
[----:B------:R-:W-:Y:S02]  /*1b10*/  USHF.L.U32 UR34, UR7, 0x6, URZ ;  /* 0x0000000607227899 */ /* 0x000fe400080006ff */
[----:B------:R-:W-:Y:S02]  /*1b20*/  USEL UR9, URZ, 0x1, UP0 ;  /* 0x00000001ff097887 */ /* 0x000fe40008000000 */
[----:B------:R-:W-:-:S02]  /*1b30*/  USEL UR5, UR5, URZ, UP0 ;  /* 0x000000ff05057287 */ /* 0x000fc40008000000 */
[----:B------:R-:W-:Y:S02]  /*1b40*/  UIADD3 UR14, UP0, UPT, UR28, 0x180, URZ ;  /* 0x000001801c0e7890 */ /* 0x000fe4000ff1e0ff */
[----:B------:R-:W-:Y:S01]  /*1b50*/  ULEA UR8, UR5, UR6, 0x3 ;  /* 0x0000000605087291 */ /* 0x000fe2000f8e18ff */
[----:B------:R-:W-:Y:S01]  /*1b60*/  LOP3.LUT R12, R12, UR9, RZ, 0x3c, !PT ;  /* 0x000000090c0c7c12 */ /* 0x000fe2000f8e3cff */
[----:B------:R-:W-:Y:S02]  /*1b70*/  UIADD3.X UR17, UPT, UPT, URZ, UR29, URZ, UP1, !UPT ;  /* 0x0000001dff117290 */ /* 0x000fe40008ffe4ff */
[----:B------:R-:W-:Y:S01]  /*1b80*/  UIADD3.X UR15, UPT, UPT, URZ, UR29, URZ, UP0, !UPT ;  /* 0x0000001dff0f7290 */ /* 0x000fe200087fe4ff */
[----:B-1----:R-:W-:Y:S01]  /*1b90*/  SHF.L.U32 R0, R12, 0x1f, RZ ;  /* 0x0000001f0c007819 */ /* 0x002fe200000006ff */
[----:B------:R-:W-:Y:S01]  /*1ba0*/  UMOV UR18, 0x0 ;  /* 0x0000000000127882 */ /* 0x000fe20000000000 */
[----:B------:R-:W-:Y:S01]  /*1bb0*/  UMOV UR19, 0x10000000 ;  /* 0x1000000000137882 */ /* 0x000fe20000000000 */
[----:B------:R-:W-:Y:S01]  /*1bc0*/  UMOV UR12, UR36 ;  /* 0x00000024000c7c82 */ /* 0x000fe20008000000 */
[----:B------:R3:W4:Y:S01]  /*1bd0*/  SYNCS.PHASECHK.TRANS64.TRYWAIT P0, [UR8+0x28], R0 ;  /* 0x00002800ff0075a7 */ /* 0x0007220008001108 */
[----:B------:R-:W-:Y:S01]  /*1be0*/  USHF.L.U32 UR8, UR4, 0xe, URZ ;  /* 0x0000000e04087899 */ /* 0x000fe200080006ff */
[----:B------:R-:W-:-:S02]  /*1bf0*/  UMOV UR9, UR33 ;  /* 0x0000002100097c82 */ /* 0x000fc40008000000 */
[----:B------:R-:W-:Y:S01]  /*1c00*/  UMOV UR4, 0x30000 ;  /* 0x0003000000047882 */ /* 0x000fe20000000000 */
[----:B------:R-:W-:Y:S02]  /*1c10*/  ULEA UR32, UR21, UR8, 0x1 ;  /* 0x0000000815207291 */ /* 0x000fe4000f8e08ff */
[----:B------:R-:W-:Y:S02]  /*1c20*/  UIADD3 UR8, UPT, UPT, UR6, 0x1c400, UR8 ;  /* 0x0001c40006087890 */ /* 0x000fe4000fffe008 */
[----:B------:R-:W-:Y:S01]  /*1c30*/  UIADD3 UR32, UPT, UPT, UR6, 0x8400, UR32 ;  /* 0x0000840006207890 */ /* 0x000fe2000fffe020 */
[----:B------:R-:W-:Y:S01]  /*1c40*/  UMOV UR10, UR34 ;  /* 0x00000022000a7c82 */ /* 0x000fe20008000000 */
[----:B------:R-:W-:Y:S01]  /*1c50*/  UIADD3 UR7, UPT, UPT, UR7, 0x1, URZ ;  /* 0x0000000107077890 */ /* 0x000fe2000fffe0ff */
[----:B------:R-:W-:-:S03]  /*1c60*/  UMOV UR13, UR24 ;  /* 0x00000018000d7c82 */ /* 0x000fc60008000000 */
[----:B------:R-:W-:-:S03]  /*1c70*/  UISETP.NE.AND UP0, UPT, UR7, UR24, UPT ;  /* 0x000000180700728c */ /* 0x000fc6000bf05270 */
[----:B------:R1:W-:Y:S01]  /*1c80*/  UTMALDG.3D.MULTICAST [UR32], [UR16], UR4, desc[UR18] ;  /* 0x00001220100073b4 */ /* 0x0003e20008011804 */
[----:B------:R3:W-:Y:S01]  /*1c90*/  UTMALDG.3D [UR8], [UR14], desc[UR18] ;  /* 0x000012080e0075b4 */ /* 0x0007e20008011000 */
[----:B-1----:R-:W-:-:S04]  /*1ca0*/  UMOV UR4, UR5 ;  /* 0x0000000500047c82 */ /* 0x002fc80008000000 */
[----:B---3--:R-:W-:Y:S05]  /*1cb0*/  BRA.U UP0, `(.L_x_31) ;  /* 0xfffffffd004c7547 */ /* 0x008fea000b83ffff */
.L_x_25:
[----:B------:R-:W-:Y:S01]  /*1cc0*/  ULEA UR4, UR5, UR6, 0x3 ;  /* 0x0000000605047291 */ /* 0x000fe2000f8e18ff */
[----:B-1----:R-:W-:Y:S01]  /*1cd0*/  SHF.L.U32 R0, R12, 0x1f, RZ ;  /* 0x0000001f0c007819 */ /* 0x002fe200000006ff */
[----:B------:R-:W-:Y:S01]  /*1ce0*/  @!P1 SYNCS.ARRIVE.TRANS64.A1T0 RZ, [UR6+0x98], RZ ;  /* 0x000098ffffff99a7 */ /* 0x000fe20008100006 */
[----:B------:R-:W-:-:S06]  /*1cf0*/  UISETP.GT.AND UP0, UPT, UR41, UR40, UPT ;  /* 0x000000282900728c */ /* 0x000fcc000bf04270 */
[----:B--2-4-:R1:W2:Y:S03]  /*1d00*/  SYNCS.PHASECHK.TRANS64.TRYWAIT P0, [UR4+0x28], R0 ;  /* 0x00002800ff0075a7 */ /* 0x0142a60008001104 */
[----:B------:R-:W-:Y:S05]  /*1d10*/  BRA.U !UP0, `(.L_x_32) ;  /* 0x0000000108c07547 */ /* 0x000fea000b800000 */
[----:B------:R-:W-:Y:S01]  /*1d20*/  UIADD3 UR26, UPT, UPT, UR43, UR13, URZ ;  /* 0x0000000d2b1a7290 */ /* 0x000fe2000fffe0ff */
[----:B------:R-:W-:-:S11]  /*1d30*/  UMOV UR4, UR5 ;  /* 0x0000000500047c82 */ /* 0x000fd60008000000 */
.L_x_38:
[----:B------:R-:W-:Y:S01]  /*1d40*/  ULEA UR17, UR4, UR6, 0x3 ;  /* 0x0000000604117291 */ /* 0x000fe2000f8e18ff */
[----:B--2---:R-:W-:Y:S01]  /*1d50*/  @!P3 MOV R2, 0x8000 ;  /* 0x000080000002b802 */ /* 0x004fe20000000f00 */
[----:B--2-4-:R-:W-:Y:S10]  /*1d60*/  @P0 BRA `(.L_x_33) ;  /* 0x00000000000c0947 */ /* 0x014ff40003800000 */
[----:B------:R-:W-:-:S04]  /*1d70*/  SHF.L.U32 R3, R12, 0x1f, RZ ;  /* 0x0000001f0c037819 */ /* 0x000fc800000006ff */
[----:B------:R-:W2:Y:S02]  /*1d80*/  SYNCS.PHASECHK.TRANS64.TRYWAIT P0, [UR17+0x28], R3 ;  /* 0x00002803ff0075a7 */ /* 0x000ea40008001111 */
[----:B--2---:R-:W-:Y:S05]  /*1d90*/  @!P0 BRA `(.L_x_34) ;  /* 0x0000007400e88947 */ /* 0x004fea0003800000 */
.L_x_33:
[----:B------:R2:W-:Y:S01]  /*1da0*/  @!P3 SYNCS.ARRIVE.TRANS64 RZ, [UR17], R2 ;  /* 0x00000002ffffb9a7 */ /* 0x0005e20008000011 */
[----:B------:R-:W-:-:S04]  /*1db0*/  ULOP3.LUT UR5, UR25, 0x2, URZ, 0xfc, !UPT ;  /* 0x0000000219057892 */ /* 0x000fc8000f8efcff */
[----:B------:R-:W-:-:S09]  /*1dc0*/  UISETP.NE.AND UP0, UPT, UR5, 0x2, UPT ;  /* 0x000000020500788c */ /* 0x000fd2000bf05270 */
[----:B------:R-:W-:Y:S05]  /*1dd0*/  BRA.U UP0, `(.L_x_35) ;  /* 0x0000000100047547 */ /* 0x000fea000b800000 */
[----:B------:R-:W-:Y:S05]  /*1de0*/  BPT.TRAP 0x1 ;  /* 0x000000040000795c */ /* 0x000fea0000300000 */
.L_x_35:
[----:B------:R-:W-:Y:S04]  /*1df0*/  BSSY.RECONVERGENT B0, `(.L_x_36) ;  /* 0x0000003000007945 */ /* 0x000fe80003800200 */
[----:B------:R-:W-:Y:S05]  /*1e00*/  @P2 BRA `(.L_x_37) ;  /* 0x0000000000042947 */ /* 0x000fea0003800000 */
[----:B------:R-:W-:Y:S05]  /*1e10*/  BPT.TRAP 0x1 ;  /* 0x000000040000795c */ /* 0x000fea0000300000 */
.L_x_37:
[----:B------:R-:W-:Y:S05]  /*1e20*/  BSYNC.RECONVERGENT B0 ;  /* 0x0000000000007941 */ /* 0x000fea0003800200 */
.L_x_36:
[----:B------:R-:W-:Y:S02]  /*1e30*/  UIADD3 UR5, UPT, UPT, UR4, 0x1, URZ ;  /* 0x0000000104057890 */ /* 0x000fe4000fffe0ff */
[----:B------:R-:W-:Y:S02]  /*1e40*/  UIADD3 UR14, UP1, UPT, UR28, 0x80, URZ ;  /* 0x000000801c0e7890 */ /* 0x000fe4000ff3e0ff */
[----:B------:R-:W-:Y:S02]  /*1e50*/  UISETP.NE.AND UP0, UPT, UR5, 0x5, UPT ;  /* 0x000000050500788c */ /* 0x000fe4000bf05270 */
[----:B------:R-:W-:Y:S02]  /*1e60*/  USHF.L.U32 UR18, UR13, 0x6, URZ ;  /* 0x000000060d127899 */ /* 0x000fe400080006ff */
[----:B------:R-:W-:Y:S02]  /*1e70*/  USEL UR8, URZ, 0x1, UP0 ;  /* 0x00000001ff087887 */ /* 0x000fe40008000000 */
[----:B------:R-:W-:-:S02]  /*1e80*/  USEL UR5, UR5, URZ, UP0 ;  /* 0x000000ff05057287 */ /* 0x000fc40008000000 */
[----:B------:R-:W-:Y:S02]  /*1e90*/  UIADD3 UR22, UP0, UPT, UR28, 0x180, URZ ;  /* 0x000001801c167890 */ /* 0x000fe4000ff1e0ff */
[----:B------:R-:W-:Y:S01]  /*1ea0*/  LOP3.LUT R12, R12, UR8, RZ, 0x3c, !PT ;  /* 0x000000080c0c7c12 */ /* 0x000fe2000f8e3cff */
[----:B------:R-:W-:Y:S02]  /*1eb0*/  USHF.L.U32 UR8, UR4, 0xe, URZ ;  /* 0x0000000e04087899 */ /* 0x000fe400080006ff */
[----:B------:R-:W-:Y:S01]  /*1ec0*/  ULEA UR7, UR5, UR6, 0x3 ;  /* 0x0000000605077291 */ /* 0x000fe2000f8e18ff */
[----:B-1----:R-:W-:Y:S01]  /*1ed0*/  SHF.L.U32 R0, R12, 0x1f, RZ ;  /* 0x0000001f0c007819 */ /* 0x002fe200000006ff */
[----:B------:R-:W-:Y:S02]  /*1ee0*/  ULEA UR16, UR21, UR8, 0x1 ;  /* 0x0000000815107291 */ /* 0x000fe4000f8e08ff */
[----:B------:R-:W-:Y:S02]  /*1ef0*/  UIADD3.X UR15, UPT, UPT, URZ, UR29, URZ, UP1, !UPT ;  /* 0x0000001dff0f7290 */ /* 0x000fe40008ffe4ff */
[----:B------:R-:W-:-:S02]  /*1f00*/  UIADD3 UR16, UPT, UPT, UR6, 0x8400, UR16 ;  /* 0x0000840006107890 */ /* 0x000fc4000fffe010 */
[----:B------:R-:W-:Y:S01]  /*1f10*/  UIADD3 UR8, UPT, UPT, UR6, 0x1c400, UR8 ;  /* 0x0001c40006087890 */ /* 0x000fe2000fffe008 */
[----:B------:R3:W4:Y:S01]  /*1f20*/  SYNCS.PHASECHK.TRANS64.TRYWAIT P0, [UR7+0x28], R0 ;  /* 0x00002800ff0075a7 */ /* 0x0007220008001107 */
[----:B------:R-:W-:Y:S01]  /*1f30*/  UIADD3.X UR23, UPT, UPT, URZ, UR29, URZ, UP0, !UPT ;  /* 0x0000001dff177290 */ /* 0x000fe200087fe4ff */
[----:B------:R-:W-:Y:S01]  /*1f40*/  UMOV UR4, 0x30000 ;  /* 0x0003000000047882 */ /* 0x000fe20000000000 */
[----:B------:R-:W-:Y:S01]  /*1f50*/  UMOV UR30, 0x0 ;  /* 0x00000000001e7882 */ /* 0x000fe20000000000 */
[----:B------:R-:W-:Y:S01]  /*1f60*/  UMOV UR31, 0x10000000 ;  /* 0x10000000001f7882 */ /* 0x000fe20000000000 */
[----:B------:R-:W-:Y:S01]  /*1f70*/  UMOV UR19, UR35 ;  /* 0x0000002300137c82 */ /* 0x000fe20008000000 */
[----:B------:R-:W-:Y:S01]  /*1f80*/  UMOV UR20, UR36 ;  /* 0x0000002400147c82 */ /* 0x000fe20008000000 */
[----:B------:R-:W-:Y:S01]  /*1f90*/  UMOV UR12, UR36 ;  /* 0x00000024000c7c82 */ /* 0x000fe20008000000 */
[----:B------:R-:W-:Y:S01]  /*1fa0*/  UMOV UR9, UR17 ;  /* 0x0000001100097c82 */ /* 0x000fe20008000000 */
[----:B------:R-:W-:Y:S01]  /*1fb0*/  UMOV UR10, UR18 ;  /* 0x00000012000a7c82 */ /* 0x000fe20008000000 */
[----:B------:R1:W-:Y:S01]  /*1fc0*/  UTMALDG.3D.MULTICAST [UR16], [UR14], UR4, desc[UR30] ;  /* 0x00001e100e0073b4 */ /* 0x0003e20008011804 */
[----:B------:R-:W-:-:S04]  /*1fd0*/  UIADD3 UR13, UPT, UPT, UR13, 0x1, URZ ;  /* 0x000000010d0d7890 */ /* 0x000fc8000fffe0ff */
[----:B------:R-:W-:Y:S01]  /*1fe0*/  UISETP.NE.AND UP0, UPT, UR13, UR26, UPT ;  /* 0x0000001a0d00728c */ /* 0x000fe2000bf05270 */
[----:B------:R3:W-:Y:S01]  /*1ff0*/  UTMALDG.3D [UR8], [UR22], desc[UR30] ;  /* 0x00001e08160075b4 */ /* 0x0007e20008011000 */
[----:B-1----:R-:W-:-:S07]  /*2000*/  UMOV UR4, UR5 ;  /* 0x0000000500047c82 */ /* 0x002fce0008000000 */
[----:B---3--:R-:W-:Y:S05]  /*2010*/  BRA.U UP0, `(.L_x_38) ;  /* 0xfffffffd00487547 */ /* 0x008fea000b83ffff */
.L_x_32:
[C---:B------:R-:W-:Y:S01]  /*2020*/  LEA R3, R11.reuse, UR6, 0x3 ;  /* 0x000000060b037c11 */ /* 0x040fe2000f8e18ff */
[----:B------:R-:W-:Y:S01]  /*2030*/  NOP ;  /* 0x0000000000007918 */ /* 0x000fe20000000000 */
[----:B-1----:R-:W-:Y:S02]  /*2040*/  SHF.L.U32 R0, R10, 0x1f, RZ ;  /* 0x0000001f0a007819 */ /* 0x002fe400000006ff */
[----:B------:R-:W-:Y:S02]  /*2050*/  LEA R5, R11, UR6, 0x4 ;  /* 0x000000060b057c11 */ /* 0x000fe4000f8e20ff */
[----:B--2-4-:R-:W1:Y:S02]  /*2060*/  SYNCS.PHASECHK.TRANS64.TRYWAIT P0, [R3+URZ+0xa0], R0 ;  /* 0x0000a000030075a7 */ /* 0x014e6400080011ff */
[----:B-1----:R-:W-:Y:S05]  /*2070*/  @!P0 BRA `(.L_x_39) ;  /* 0x0000007400488947 */ /* 0x002fea0003800000 */
.L_x_142:
[----:B------:R-:W2:Y:S01]  /*2080*/  LDS.128 R4, [R5+0x130] ;  /* 0x0001300005047984 */ /* 0x000ea20000000c00 */
[----:B------:R-:W-:Y:S01]  /*2090*/  UISETP.GE.AND UP0, UPT, UR42, 0x1, UPT ;  /* 0x000000012a00788c */ /* 0x000fe2000bf06270 */
[----:B------:R-:W-:Y:S01]  /*20a0*/  @!PT LDS RZ, [RZ] ;  /* 0x00000000fffff984 */ /* 0x000fe20000000800 */
[----:B------:R-:W-:Y:S01]  /*20b0*/  @!PT LDS RZ, [RZ] ;  /* 0x00000000fffff984 */ /* 0x000fe20000000800 */
[----:B------:R-:W-:Y:S01]  /*20c0*/  @!PT LDS RZ, [RZ] ;  /* 0x00000000fffff984 */ /* 0x000fe20000000800 */
[----:B------:R-:W-:Y:S01]  /*20d0*/  @!PT LDS RZ, [RZ] ;  /* 0x00000000fffff984 */ /* 0x000fe20000000800 */
[----:B------:R3:W-:Y:S06]  /*20e0*/  MEMBAR.ALL.CTA ;  /* 0x0000000000007992 */ /* 0x0007ec0000008000 */
[----:B---3--:R-:W3:Y:S01]  /*20f0*/  FENCE.VIEW.ASYNC.S ;  /* 0x00000000000073c6 */ /* 0x008ee20000000000 */
[----:B--2---:R-:W-:-:S13]  /*2100*/  LOP3.LUT P0, RZ, R6, 0x1, RZ, 0xc0, !PT ;  /* 0x0000000106ff7812 */ /* 0x004fda000780c0ff */
[----:B---3--:R-:W-:Y:S01]  /*2110*/  VOTEU.ANY UP1, P0 ;  /* 0x0000000000ff7886 */ /* 0x008fe20000020100 */
[----:B------:R-:W-:-:S13]  /*2120*/  PLOP3.LUT P0, PT, PT, PT, UP1, 0x80, 0x8 ;  /* 0x000000000008781c */ /* 0x000fda0003f0f018 */
[----:B-1----:R-:W-:Y:S02]  /*2130*/  @P0 LOP3.LUT R0, R5, 0xffff, RZ, 0xc0, !PT ;  /* 0x0000ffff05000812 */ /* 0x002fe400078ec0ff */
[----:B------:R-:W-:Y:S02]  /*2140*/  @P0 MOV R2, R4 ;  /* 0x0000000400020202 */ /* 0x000fe40000000f00 */
[----:B------:R-:W-:Y:S01]  /*2150*/  @P0 R2UR UR7, R0 ;  /* 0x00000000000702ca */ /* 0x000fe200000e0000 */
[----:B------:R-:W-:Y:S01]  /*2160*/  VIADD R0, R3, 0xb0 ;  /* 0x000000b003007836 */ /* 0x000fe20000000000 */
[----:B------:R-:W-:Y:S02]  /*2170*/  @P0 SHF.R.U32.HI R4, RZ, 0x10, R5 ;  /* 0x00000010ff040819 */ /* 0x000fe40000011605 */
[----:B------:R-:W-:Y:S02]  /*2180*/  @P0 R2UR UR8, R2 ;  /* 0x00000000020802ca */ /* 0x000fe400000e0000 */
[----:B------:R-:W-:-:S02]  /*2190*/  PRMT R0, RZ, 0x654, R0 ;  /* 0x00000654ff007816 */ /* 0x000fc40000000000 */
[----:B------:R-:W-:Y:S02]  /*21a0*/  @P0 R2UR UR4, R4 ;  /* 0x00000000040402ca */ /* 0x000fe400000e0000 */
[----:B------:R1:W-:Y:S03]  /*21b0*/  SYNCS.ARRIVE.TRANS64.RED.A1T0 RZ, [R0+URZ], RZ ;  /* 0x000000ff00ff79a7 */ /* 0x0003e600081004ff */
[----:B------:R-:W-:-:S04]  /*21c0*/  @UP1 UMOV UR27, UR7 ;  /* 0x00000007001b1c82 */ /* 0x000fc80008000000 */
[----:B------:R-:W-:-:S04]  /*21d0*/  @UP1 UMOV UR37, UR8 ;  /* 0x0000000800251c82 */ /* 0x000fc80008000000 */
[----:B------:R-:W-:Y:S01]  /*21e0*/  @UP1 UMOV UR36, UR4 ;  /* 0x0000000400241c82 */ /* 0x000fe20008000000 */
[----:B------:R-:W-:Y:S05]  /*21f0*/  BRA.U !UP0, `(.L_x_40) ;  /* 0x0000000108d47547 */ /* 0x000fea000b800000 */
[----:B------:R-:W2:Y:S01]  /*2200*/  LDCU.128 UR12, c[0x0][0xb10] ;  /* 0x00016200ff0c77ac */ /* 0x000ea20008000c00 */
[----:B------:R-:W3:Y:S01]  /*2210*/  LDCU UR26, c[0x0][0xb20] ;  /* 0x00016400ff1a77ac */ /* 0x000ee20008000800 */
[----:B------:R-:W4:Y:S01]  /*2220*/  LDCU UR20, c[0x0][0xb0c] ;  /* 0x00016180ff1477ac */ /* 0x000f220008000800 */
[----:B------:R-:W1:Y:S01]  /*2230*/  LDCU.64 UR10, c[0x0][0xb28] ;  /* 0x00016500ff0a77ac */ /* 0x000e620008000a00 */
[----:B------:R-:W-:Y:S02]  /*2240*/  UISETP.NE.AND UP3, UPT, UR42, 0x1, UPT ;  /* 0x000000012a00788c */ /* 0x000fe4000bf65270 */
[----:B--2---:R-:W-:Y:S02]  /*2250*/  UIMAD.WIDE.U32 UR16, UR38, UR15, URZ ;  /* 0x0000000f261072a5 */ /* 0x004fe4000f8e00ff */
[----:B------:R-:W-:Y:S02]  /*2260*/  UIMAD.WIDE.U32 UR8, UR39, UR12, URZ ;  /* 0x0000000c270872a5 */ /* 0x000fe4000f8e00ff */
[----:B------:R-:W-:-:S02]  /*2270*/  UISETP.NE.AND UP0, UPT, UR14, 0x1, UPT ;  /* 0x000000010e00788c */ /* 0x000fc4000bf05270 */
[----:B------:R-:W-:Y:S01]  /*2280*/  UIMAD.WIDE.U32 UR22, UR27, UR15, URZ ;  /* 0x0000000f1b1672a5 */ /* 0x000fe2000f8e00ff */
[----:B------:R-:W-:Y:S02]  /*2290*/  UMOV UR16, UR17 ;  /* 0x0000001100107c82 */ /* 0x000fe40008000000 */
[----:B------:R-:W-:Y:S01]  /*22a0*/  UMOV UR8, UR9 ;  /* 0x0000000900087c82 */ /* 0x000fe20008000000 */
[----:B---3--:R-:W-:Y:S02]  /*22b0*/  USHF.R.U32.HI UR16, URZ, UR26, UR16 ;  /* 0x0000001aff107299 */ /* 0x008fe40008011610 */
[----:B----4-:R-:W-:Y:S02]  /*22c0*/  UISETP.NE.AND UP2, UPT, UR20, 0x1, UPT ;  /* 0x000000011400788c */ /* 0x010fe4000bf45270 */
[----:B------:R-:W-:Y:S02]  /*22d0*/  USHF.R.U32.HI UR8, URZ, UR13, UR8 ;  /* 0x0000000dff087299 */ /* 0x000fe40008011608 */
[----:B------:R-:W-:-:S02]  /*22e0*/  USEL UR7, UR38, UR16, !UP0 ;  /* 0x0000001026077287 */ /* 0x000fc4000c000000 */
[----:B------:R-:W-:Y:S02]  /*22f0*/  USEL UR8, UR39, UR8, !UP2 ;  /* 0x0000000827087287 */ /* 0x000fe4000d000000 */
[----:B-1----:R-:W-:Y:S01]  /*2300*/  UIMAD.WIDE.U32 UR16, UR7, UR10, URZ ;  /* 0x0000000a071072a5 */ /* 0x002fe2000f8e00ff */
[----:B------:R-:W-:Y:S01]  /*2310*/  UMOV UR4, UR23 ;  /* 0x0000001700047c82 */ /* 0x000fe20008000000 */
[----:B------:R-:W-:Y:S02]  /*2320*/  UIMAD.WIDE.U32 UR18, UR37, UR12, URZ ;  /* 0x0000000c251272a5 */ /* 0x000fe4000f8e00ff */
[----:B------:R-:W-:-:S03]  /*2330*/  UIMAD.WIDE.U32 UR22, UR8, UR10, URZ ;  /* 0x0000000a081672a5 */ /* 0x000fc6000f8e00ff */
[----:B------:R-:W-:Y:S01]  /*2340*/  UMOV UR16, UR17 ;  /* 0x0000001100107c82 */ /* 0x000fe20008000000 */
[----:B------:R-:W-:Y:S02]  /*2350*/  USHF.R.U32.HI UR4, URZ, UR26, UR4 ;  /* 0x0000001aff047299 */ /* 0x000fe40008011604 */
[----:B------:R-:W-:Y:S01]  /*2360*/  @UP3 USHF.R.U32.HI UR7, URZ, UR11, UR16 ;  /* 0x0000000bff073299 */ /* 0x000fe20008011610 */
[----:B------:R-:W-:Y:S01]  /*2370*/  UMOV UR18, UR19 ;  /* 0x0000001300127c82 */ /* 0x000fe20008000000 */
[----:B------:R-:W-:Y:S01]  /*2380*/  UMOV UR22, UR23 ;  /* 0x0000001700167c82 */ /* 0x000fe20008000000 */
[----:B------:R-:W-:Y:S02]  /*2390*/  USHF.R.U32.HI UR13, URZ, UR13, UR18 ;  /* 0x0000000dff0d7299 */ /* 0x000fe40008011612 */
[----:B------:R-:W-:Y:S02]  /*23a0*/  USEL UR4, UR27, UR4, !UP0 ;  /* 0x000000041b047287 */ /* 0x000fe4000c000000 */
[----:B------:R-:W-:-:S02]  /*23b0*/  @UP3 USHF.R.U32.HI UR8, URZ, UR11, UR22 ;  /* 0x0000000bff083299 */ /* 0x000fc40008011616 */
[----:B------:R-:W-:Y:S02]  /*23c0*/  UIMAD UR9, UR42, UR7, URZ ;  /* 0x000000072a0972a4 */ /* 0x000fe4000f8e02ff */
[----:B------:R-:W-:Y:S02]  /*23d0*/  USEL UR7, UR37, UR13, !UP2 ;  /* 0x0000000d25077287 */ /* 0x000fe4000d000000 */
[----:B------:R-:W-:Y:S02]  /*23e0*/  UIMAD UR12, UR42, UR8, URZ ;  /* 0x000000082a0c72a4 */ /* 0x000fe4000f8e02ff */
[----:B------:R-:W-:Y:S02]  /*23f0*/  UISETP.GE.AND UP0, UPT, UR4, UR9, UPT ;  /* 0x000000090400728c */ /* 0x000fe4000bf06270 */
[----:B------:R-:W-:Y:S02]  /*2400*/  UIMAD.WIDE.U32 UR16, UR4, UR10, URZ ;  /* 0x0000000a041072a5 */ /* 0x000fe4000f8e00ff */
[----:B------:R-:W-:-:S02]  /*2410*/  UISETP.GE.OR UP0, UPT, UR7, UR12, UP0 ;  /* 0x0000000c0700728c */ /* 0x000fc40008706670 */
        /* <DEDUP_REMOVED lines=19> */
.L_x_40:
[----:B------:R-:W2:Y:S02]  /*2550*/  LDCU UR4, c[0x0][0xb30] ;  /* 0x00016600ff0477ac */ /* 0x000ea40008000800 */
[----:B--2---:R-:W-:-:S09]  /*2560*/  UISETP.NE.AND UP0, UPT, UR4, 0x1, UPT ;  /* 0x000000010400788c */ /* 0x004fd2000bf05270 */
[----:B------:R-:W-:Y:S05]  /*2570*/  BRA.U UP0, `(.L_x_41) ;  /* 0x0000000100447547 */ /* 0x000fea000b800000 */
[----:B------:R-:W2:Y:S01]  /*2580*/  LDCU.128 UR12, c[0x0][0xb10] ;  /* 0x00016200ff0c77ac */ /* 0x000ea20008000c00 */
[----:B------:R-:W3:Y:S01]  /*2590*/  LDCU UR16, c[0x0][0xb0c] ;  /* 0x00016180ff1077ac */ /* 0x000ee20008000800 */
[----:B------:R-:W4:Y:S01]  /*25a0*/  LDCU UR17, c[0x0][0xb20] ;  /* 0x00016400ff1177ac */ /* 0x000f220008000800 */
[----:B--2---:R-:W-:Y:S02]  /*25b0*/  UIMAD.WIDE.U32 UR10, UR37, UR12, URZ ;  /* 0x0000000c250a72a5 */ /* 0x004fe4000f8e00ff */
[----:B------:R-:W-:Y:S02]  /*25c0*/  UIMAD.WIDE.U32 UR8, UR27, UR15, URZ ;  /* 0x0000000f1b0872a5 */ /* 0x000fe4000f8e00ff */
[----:B---3--:R-:W-:Y:S02]  /*25d0*/  UISETP.NE.AND UP2, UPT, UR16, 0x1, UPT ;  /* 0x000000011000788c */ /* 0x008fe4000bf45270 */
[----:B------:R-:W-:Y:S01]  /*25e0*/  UISETP.NE.AND UP0, UPT, UR14, 0x1, UPT ;  /* 0x000000010e00788c */ /* 0x000fe2000bf05270 */
[----:B------:R-:W-:-:S02]  /*25f0*/  UMOV UR7, UR11 ;  /* 0x0000000b00077c82 */ /* 0x000fc40008000000 */
[----:B------:R-:W-:Y:S01]  /*2600*/  UMOV UR4, UR9 ;  /* 0x0000000900047c82 */ /* 0x000fe20008000000 */
[----:B------:R-:W-:Y:S02]  /*2610*/  USHF.R.U32.HI UR7, URZ, UR13, UR7 ;  /* 0x0000000dff077299 */ /* 0x000fe40008011607 */
[----:B----4-:R-:W-:Y:S02]  /*2620*/  USHF.R.U32.HI UR4, URZ, UR17, UR4 ;  /* 0x00000011ff047299 */ /* 0x010fe40008011604 */
[----:B------:R-:W-:Y:S02]  /*2630*/  USEL UR7, UR37, UR7, !UP2 ;  /* 0x0000000725077287 */ /* 0x000fe4000d000000 */
[----:B------:R-:W-:-:S04]  /*2640*/  USEL UR4, UR27, UR4, !UP0 ;  /* 0x000000041b047287 */ /* 0x000fc8000c000000 */
[----:B------:R-:W-:Y:S02]  /*2650*/  UIADD3 UR8, UPT, UPT, UR7, -UR4, URZ ;  /* 0x8000000407087290 */ /* 0x000fe4000fffe0ff */
[----:B------:R-:W-:Y:S02]  /*2660*/  UIADD3 UR4, UPT, UPT, -UR7, UR4, URZ ;  /* 0x0000000407047290 */ /* 0x000fe4000fffe1ff */
[----:B------:R-:W-:Y:S02]  /*2670*/  UIMAD UR27, UR8, UR14, UR27 ;  /* 0x0000000e081b72a4 */ /* 0x000fe4000f8e021b */
[----:B------:R-:W-:-:S12]  /*2680*/  UIMAD UR37, UR4, UR16, UR37 ;  /* 0x00000010042572a4 */ /* 0x000fd8000f8e0225 */
.L_x_41:
[----:B------:R-:W-:Y:S01]  /*2690*/  VIADD R11, R11, 0x1 ;  /* 0x000000010b0b7836 */ /* 0x000fe20000000000 */
[----:B------:R-:W-:Y:S01]  /*26a0*/  R2UR UR4, R82 ;  /* 0x00000000520472ca */ /* 0x000fe200000e0000 */
[----:B------:R-:W-:Y:S01]  /*26b0*/  UIADD3 UR20, UPT, UPT, UR27, UR63, URZ ;  /* 0x0000003f1b147290 */ /* 0x000fe2000fffe0ff */
[----:B------:R-:W-:Y:S02]  /*26c0*/  PLOP3.LUT P1, PT, PT, PT, PT, 0x80, 0x8 ;  /* 0x000000000008781c */ /* 0x000fe40003f2f070 */
[----:B------:R-:W-:-:S04]  /*26d0*/  ISETP.NE.AND P0, PT, R11, 0x2, PT ;  /* 0x000000020b00780c */ /* 0x000fc80003f05270 */
[----:B------:R-:W-:Y:S02]  /*26e0*/  SEL R3, RZ, 0x1, P0 ;  /* 0x00000001ff037807 */ /* 0x000fe40000000000 */
[----:B------:R-:W-:Y:S02]  /*26f0*/  SEL R11, R11, RZ, P0 ;  /* 0x000000ff0b0b7207 */ /* 0x000fe40000000000 */
[----:B------:R-:W-:Y:S01]  /*2700*/  LOP3.LUT R10, R10, R3, RZ, 0x3c, !PT ;  /* 0x000000030a0a7212 */ /* 0x000fe200078e3cff */
[----:B------:R-:W-:Y:S01]  /*2710*/  UIADD3 UR16, UPT, UPT, UR37, UR4, URZ ;  /* 0x0000000425107290 */ /* 0x000fe2000fffe0ff */
[----:B------:R-:W-:Y:S11]  /*2720*/  BRA.U UP1, `(.L_x_42) ;  /* 0xfffffff101407547 */ /* 0x000ff6000b83ffff */
[----:B------:R-:W-:Y:S01]  /*2730*/  UIADD3 UR7, UPT, UPT, UR6, 0x28, URZ ;  /* 0x0000002806077890 */ /* 0x000fe2000fffe0ff */
[----:B------:R-:W-:-:S03]  /*2740*/  SHF.L.U32 R3, R12, 0x1f, RZ ;  /* 0x0000001f0c037819 */ /* 0x000fc600000006ff */
[----:B------:R-:W-:-:S09]  /*2750*/  ULEA UR4, UR5, UR7, 0x3 ;  /* 0x0000000705047291 */ /* 0x000fd2000f8e18ff */
[----:B------:R-:W2:Y:S02]  /*2760*/  SYNCS.PHASECHK.TRANS64.TRYWAIT P0, [UR4], R3 ;  /* 0x00000003ff0075a7 */ /* 0x000ea40008001104 */
[----:B--2---:R-:W-:Y:S05]  /*2770*/  @!P0 BRA `(.L_x_43) ;  /* 0x0000006c009c8947 */ /* 0x004fea0003800000 */
.L_x_144:
[----:B------:R-:W-:-:S04]  /*2780*/  UIADD3 UR4, UPT, UPT, UR5, 0x1, URZ ;  /* 0x0000000105047890 */ /* 0x000fc8000fffe0ff */
[----:B------:R-:W-:-:S04]  /*2790*/  UISETP.NE.AND UP0, UPT, UR4, 0x5, UPT ;  /* 0x000000050400788c */ /* 0x000fc8000bf05270 */
[----:B------:R-:W-:Y:S02]  /*27a0*/  USEL UR6, URZ, 0x1, UP0 ;  /* 0x00000001ff067887 */ /* 0x000fe40008000000 */
[----:B------:R-:W-:-:S04]  /*27b0*/  USEL UR4, UR4, URZ, UP0 ;  /* 0x000000ff04047287 */ /* 0x000fc80008000000 */
[----:B------:R-:W-:Y:S01]  /*27c0*/  ULEA UR5, UR4, UR7, 0x3 ;  /* 0x0000000704057291 */ /* 0x000fe2000f8e18ff */
[----:B------:R-:W-:-:S04]  /*27d0*/  LOP3.LUT R2, R12, UR6, RZ, 0x3c, !PT ;  /* 0x000000060c027c12 */ /* 0x000fc8000f8e3cff */
[----:B-1----:R-:W-:-:S04]  /*27e0*/  SHF.L.U32 R3, R2, 0x1f, RZ ;  /* 0x0000001f02037819 */ /* 0x002fc800000006ff */
[----:B------:R-:W1:Y:S02]  /*27f0*/  SYNCS.PHASECHK.TRANS64.TRYWAIT P0, [UR5], R3 ;  /* 0x00000003ff0075a7 */ /* 0x000e640008001105 */
[----:B-1----:R-:W-:Y:S05]  /*2800*/  @!P0 BRA `(.L_x_44) ;  /* 0x0000006c00908947 */ /* 0x002fea0003800000 */
.L_x_146:
        /* <DEDUP_REMOVED lines=9> */
.L_x_148:
        /* <DEDUP_REMOVED lines=9> */
.L_x_150:
[----:B------:R-:W-:-:S04]  /*2930*/  UIADD3 UR4, UPT, UPT, UR4, 0x1, URZ ;  /* 0x0000000104047890 */ /* 0x000fc8000fffe0ff */
[----:B------:R-:W-:-:S04]  /*2940*/  UISETP.NE.AND UP0, UPT, UR4, 0x5, UPT ;  /* 0x000000050400788c */ /* 0x000fc8000bf05270 */
[----:B------:R-:W-:Y:S02]  /*2950*/  USEL UR5, URZ, 0x1, UP0 ;  /* 0x00000001ff057887 */ /* 0x000fe40008000000 */
[----:B------:R-:W-:-:S04]  /*2960*/  USEL UR4, UR4, URZ, UP0 ;  /* 0x000000ff04047287 */ /* 0x000fc80008000000 */
[----:B------:R-:W-:Y:S01]  /*2970*/  ULEA UR4, UR4, UR7, 0x3 ;  /* 0x0000000704047291 */ /* 0x000fe2000f8e18ff */
[----:B-1----:R-:W-:-:S04]  /*2980*/  LOP3.LUT R3, R2, UR5, RZ, 0x3c, !PT ;  /* 0x0000000502037c12 */ /* 0x002fc8000f8e3cff */
[----:B------:R-:W-:Y:S01]  /*2990*/  SHF.L.U32 R3, R3, 0x1f, RZ ;  /* 0x0000001f03037819 */ /* 0x000fe200000006ff */
[----:B------:R-:W-:-:S07]  /*29a0*/  IMAD.U32 R0, RZ, RZ, UR4 ;  /* 0x00000004ff007e24 */ /* 0x000fce000f8e00ff */
.L_x_47:
[----:B-1----:R1:W2:Y:S02]  /*29b0*/  SYNCS.PHASECHK.TRANS64.TRYWAIT P0, [R0+URZ], R3 ;  /* 0x00000003000075a7 */ /* 0x0022a400080011ff */
[----:B--2---:R-:W-:Y:S05]  /*29c0*/  @!P0 NANOSLEEP.SYNCS 0x989680 ;  /* 0x009896800000895d */ /* 0x004fea0003900000 */
[----:B------:R-:W2:Y:S02]  /*29d0*/  @!P0 SYNCS.PHASECHK.TRANS64 P0, [R0+URZ], R3 ;  /* 0x00000003000085a7 */ /* 0x000ea400080010ff */
[----:B--2---:R-:W-:Y:S05]  /*29e0*/  @P0 EXIT ;  /* 0x000000000000094d */ /* 0x004fea0003800000 */
[----:B------:R-:W-:Y:S05]  /*29f0*/  BRA `(.L_x_47) ;  /* 0xfffffffc00ec7947 */ /* 0x000fea000383ffff */
.L_x_22:
[----:B------:R-:W-:-:S04]  /*2a00*/  UISETP.NE.AND UP0, UPT, UR47, URZ, UPT ;  /* 0x000000ff2f00728c */ /* 0x000fc8000bf05270 */
[----:B------:R-:W-:-:S09]  /*2a10*/  UISETP.NE.OR UP0, UPT, UR17, 0x1, UP0 ;  /* 0x000000011100788c */ /* 0x000fd20008705670 */
[----:B------:R-:W-:Y:S05]  /*2a20*/  BRA.U UP0, `(.L_x_48) ;  /* 0x0000000500487547 */ /* 0x000fea000b800000 */
[----:B------:R-:W-:Y:S01]  /*2a30*/  ISETP.GE.U32.AND P2, PT, R0, 0x2, PT ;  /* 0x000000020000780c */ /* 0x000fe20003f46070 */
[----:B------:R-:W-:Y:S01]  /*2a40*/  IMAD.MOV.U32 R12, RZ, RZ, 0x1 ;  /* 0x00000001ff0c7424 */ /* 0x000fe200078e00ff */
[----:B------:R-:W-:Y:S02]  /*2a50*/  CS2R R10, SRZ ;  /* 0x00000000000a7805 */ /* 0x000fe4000001ff00 */
[----:B------:R-:W-:Y:S01]  /*2a60*/  CS2R R8, SRZ ;  /* 0x0000000000087805 */ /* 0x000fe2000001ff00 */
[----:B------:R-:W-:Y:S01]  /*2a70*/  UMOV UR6, 0x400 ;  /* 0x0000040000067882 */ /* 0x000fe20000000000 */
[----:B------:R-:W-:Y:S01]  /*2a80*/  UMOV UR5, URZ ;  /* 0x000000ff00057c82 */ /* 0x000fe20008000000 */
[----:B------:R-:W-:-:S12]  /*2a90*/  ULEA UR6, UR47, UR6, 0x18 ;  /* 0x000000062f067291 */ /* 0x000fd8000f8ec0ff */
.L_x_52:
[----:B------:R-:W-:Y:S02]  /*2aa0*/  LEA R2, R8, UR6, 0x3 ;  /* 0x0000000608027c11 */ /* 0x000fe4000f8e18ff */
[----:B------:R-:W-:-:S03]  /*2ab0*/  SHF.L.U32 R5, R9, 0x1f, RZ ;  /* 0x0000001f09057819 */ /* 0x000fc600000006ff */
[----:B------:R-:W-:Y:S01]  /*2ac0*/  VIADD R4, R2, 0x110 ;  /* 0x0000011002047836 */ /* 0x000fe20000000000 */
[----:B------:R-:W1:Y:S02]  /*2ad0*/  SYNCS.PHASECHK.TRANS64.TRYWAIT P0, [R2+URZ+0x100], R5 ;  /* 0x00010005020075a7 */ /* 0x000e6400080011ff */
[----:B-1----:R-:W-:Y:S05]  /*2ae0*/  @!P0 BRA `(.L_x_49) ;  /* 0x0000006c00208947 */ /* 0x002fea0003800000 */
.L_x_151:
[----:B------:R-:W-:Y:S01]  /*2af0*/  ULEA UR4, UR5, UR6, 0x3 ;  /* 0x0000000605047291 */ /* 0x000fe2000f8e18ff */
[----:B------:R-:W-:Y:S02]  /*2b00*/  PRMT R4, RZ, 0x654, R4 ;  /* 0x00000654ff047816 */ /* 0x000fe40000000004 */
[----:B-1----:R-:W-:Y:S01]  /*2b10*/  SHF.L.U32 R5, R12, 0x1f, RZ ;  /* 0x0000001f0c057819 */ /* 0x002fe200000006ff */
[----:B------:R-:W-:Y:S01]  /*2b20*/  UIADD3 UR7, UPT, UPT, UR4, 0xa0, URZ ;  /* 0x000000a004077890 */ /* 0x000fe2000fffe0ff */
[----:B------:R1:W-:Y:S05]  /*2b30*/  SYNCS.ARRIVE.TRANS64.RED.A1T0 RZ, [R4+URZ], RZ ;  /* 0x000000ff04ff79a7 */ /* 0x0003ea00081004ff */
[----:B------:R-:W-:Y:S01]  /*2b40*/  IMAD.U32 R7, RZ, RZ, UR7 ;  /* 0x00000007ff077e24 */ /* 0x000fe2000f8e00ff */
[----:B------:R-:W2:Y:S04]  /*2b50*/  SYNCS.PHASECHK.TRANS64.TRYWAIT P0, [UR4+0xb0], R5 ;  /* 0x0000b005ff0075a7 */ /* 0x000ea80008001104 */
[----:B------:R-:W-:Y:S01]  /*2b60*/  PRMT R6, R0, 0x654, R7 ;  /* 0x0000065400067816 */ /* 0x000fe20000000007 */
[----:B-1----:R-:W-:Y:S01]  /*2b70*/  @!P2 IMAD.MOV.U32 R4, RZ, RZ, 0x10 ;  /* 0x00000010ff04a424 */ /* 0x002fe200078e00ff */
[----:B--2---:R-:W-:Y:S06]  /*2b80*/  @!P0 BRA `(.L_x_50) ;  /* 0x0000006c000c8947 */ /* 0x004fec0003800000 */
.L_x_153:
[----:B------:R-:W-:Y:S01]  /*2b90*/  ULEA UR8, UR5, UR6, 0x4 ;  /* 0x0000000605087291 */ /* 0x000fe2000f8e20ff */
[----:B------:R-:W-:Y:S01]  /*2ba0*/  SEL R3, R6, R3, !P2 ;  /* 0x0000000306037207 */ /* 0x000fe20005000000 */
[----:B------:R-:W-:Y:S01]  /*2bb0*/  UIADD3 UR9, UPT, UPT, UR4, 0xa0, URZ ;  /* 0x000000a004097890 */ /* 0x000fe2000fffe0ff */
[----:B-1----:R-:W-:Y:S01]  /*2bc0*/  LEA R2, R11, UR6, 0x3 ;  /* 0x000000060b027c11 */ /* 0x002fe2000f8e18ff */
[----:B------:R-:W-:Y:S01]  /*2bd0*/  UIADD3 UR8, UPT, UPT, UR8, 0x130, URZ ;  /* 0x0000013008087890 */ /* 0x000fe2000fffe0ff */
[----:B------:R-:W-:Y:S01]  /*2be0*/  SHF.L.U32 R5, R10, 0x1f, RZ ;  /* 0x0000001f0a057819 */ /* 0x000fe200000006ff */
[----:B------:R1:W-:Y:S01]  /*2bf0*/  @!P2 SYNCS.ARRIVE.TRANS64.RED RZ, [R3+URZ], R4 ;  /* 0x0000000403ffa9a7 */ /* 0x0003e200080004ff */
[----:B------:R-:W-:Y:S01]  /*2c00*/  UIADD3 UR4, UPT, UPT, UR5, 0x1, URZ ;  /* 0x0000000105047890 */ /* 0x000fe2000fffe0ff */
[----:B------:R-:W-:-:S03]  /*2c10*/  VIADD R8, R8, 0x1 ;  /* 0x0000000108087836 */ /* 0x000fc60000000000 */
[----:B------:R-:W-:Y:S02]  /*2c20*/  UISETP.NE.AND UP0, UPT, UR4, 0x2, UPT ;  /* 0x000000020400788c */ /* 0x000fe4000bf05270 */
[----:B------:R-:W-:Y:S06]  /*2c30*/  UGETNEXTWORKID.BROADCAST [UR8], [UR9] ;  /* 0x00000000080073ca */ /* 0x000fec0008000100 */
[----:B------:R-:W-:Y:S01]  /*2c40*/  USEL UR7, URZ, 0x1, UP0 ;  /* 0x00000001ff077887 */ /* 0x000fe20008000000 */
[----:B------:R-:W-:Y:S01]  /*2c50*/  ISETP.NE.AND P0, PT, R8, 0x2, PT ;  /* 0x000000020800780c */ /* 0x000fe20003f05270 */
[----:B------:R-:W-:Y:S01]  /*2c60*/  USEL UR5, UR4, URZ, UP0 ;  /* 0x000000ff04057287 */ /* 0x000fe20008000000 */
[----:B------:R-:W2:Y:S03]  /*2c70*/  SYNCS.PHASECHK.TRANS64.TRYWAIT P1, [R2+URZ+0xa0], R5 ;  /* 0x0000a005020075a7 */ /* 0x000ea600080211ff */
[----:B------:R-:W-:Y:S01]  /*2c80*/  LOP3.LUT R12, R12, UR7, RZ, 0x3c, !PT ;  /* 0x000000070c0c7c12 */ /* 0x000fe2000f8e3cff */
[----:B-12---:R-:W-:Y:S07]  /*2c90*/  @!P1 BRA `(.L_x_51) ;  /* 0x0000006800e09947 */ /* 0x006fee0003800000 */
.L_x_154:
[C---:B------:R-:W-:Y:S01]  /*2ca0*/  LEA R4, R11.reuse, UR6, 0x4 ;  /* 0x000000060b047c11 */ /* 0x040fe2000f8e20ff */
[----:B-1----:R-:W-:Y:S01]  /*2cb0*/  VIADD R2, R2, 0xb0 ;  /* 0x000000b002027836 */ /* 0x002fe20000000000 */
[----:B------:R-:W-:Y:S01]  /*2cc0*/  SEL R8, R8, RZ, P0 ;  /* 0x000000ff08087207 */ /* 0x000fe20000000000 */
[----:B------:R-:W-:-:S03]  /*2cd0*/  VIADD R11, R11, 0x1 ;  /* 0x000000010b0b7836 */ /* 0x000fc60000000000 */
[----:B------:R-:W1:Y:S01]  /*2ce0*/  LDS.128 R4, [R4+0x130] ;  /* 0x0001300004047984 */ /* 0x000e620000000c00 */
[----:B------:R-:W-:Y:S02]  /*2cf0*/  PRMT R2, RZ, 0x654, R2 ;  /* 0x00000654ff027816 */ /* 0x000fe40000000002 */
[C---:B------:R-:W-:Y:S01]  /*2d00*/  ISETP.NE.AND P1, PT, R11.reuse, 0x2, PT ;  /* 0x000000020b00780c */ /* 0x040fe20003f25270 */
[----:B------:R-:W-:Y:S01]  /*2d10*/  @!PT LDS RZ, [RZ] ;  /* 0x00000000fffff984 */ /* 0x000fe20000000800 */
[----:B------:R-:W-:Y:S01]  /*2d20*/  @!PT LDS RZ, [RZ] ;  /* 0x00000000fffff984 */ /* 0x000fe20000000800 */
[----:B------:R-:W-:Y:S01]  /*2d30*/  @!PT LDS RZ, [RZ] ;  /* 0x00000000fffff984 */ /* 0x000fe20000000800 */
[----:B------:R-:W-:Y:S01]  /*2d40*/  @!PT LDS RZ, [RZ] ;  /* 0x00000000fffff984 */ /* 0x000fe20000000800 */
[----:B------:R2:W-:Y:S06]  /*2d50*/  MEMBAR.ALL.CTA ;  /* 0x0000000000007992 */ /* 0x0005ec0000008000 */
[----:B--2---:R-:W2:Y:S01]  /*2d60*/  FENCE.VIEW.ASYNC.S ;  /* 0x00000000000073c6 */ /* 0x004ea20000000000 */
[----:B------:R-:W-:Y:S01]  /*2d70*/  SEL R11, R11, RZ, P1 ;  /* 0x000000ff0b0b7207 */ /* 0x000fe20000800000 */
[----:B--2---:R2:W-:Y:S01]  /*2d80*/  SYNCS.ARRIVE.TRANS64.RED.A1T0 RZ, [R2+URZ], RZ ;  /* 0x000000ff02ff79a7 */ /* 0x0045e200081004ff */
[----:B-1----:R-:W-:-:S02]  /*2d90*/  LOP3.LUT P3, RZ, R6, 0x1, RZ, 0xc0, !PT ;  /* 0x0000000106ff7812 */ /* 0x002fc4000786c0ff */
[----:B------:R-:W-:-:S04]  /*2da0*/  SEL R5, RZ, 0x1, P1 ;  /* 0x00000001ff057807 */ /* 0x000fc80000800000 */
[----:B------:R-:W-:Y:S02]  /*2db0*/  LOP3.LUT R10, R10, R5, RZ, 0x3c, !PT ;  /* 0x000000050a0a7212 */ /* 0x000fe400078e3cff */
[----:B--2---:R-:W-:-:S04]  /*2dc0*/  SEL R2, RZ, 0x1, P0 ;  /* 0x00000001ff027807 */ /* 0x004fc80000000000 */
[----:B------:R-:W-:Y:S01]  /*2dd0*/  LOP3.LUT R9, R9, R2, RZ, 0x3c, !PT ;  /* 0x0000000209097212 */ /* 0x000fe200078e3cff */
[----:B------:R-:W-:Y:S06]  /*2de0*/  @P3 BRA `(.L_x_52) ;  /* 0xfffffffc002c3947 */ /* 0x000fec000383ffff */
[----:B------:R-:W-:Y:S01]  /*2df0*/  ULEA UR4, UR5, UR6, 0x3 ;  /* 0x0000000605047291 */ /* 0x000fe2000f8e18ff */
[----:B------:R-:W-:-:S08]  /*2e00*/  SHF.L.U32 R3, R12, 0x1f, RZ ;  /* 0x0000001f0c037819 */ /* 0x000fd000000006ff */
[----:B------:R-:W1:Y:S02]  /*2e10*/  SYNCS.PHASECHK.TRANS64 P0, [UR4+0xb0], R3 ;  /* 0x0000b003ff0075a7 */ /* 0x000e640008001004 */
[----:B-1----:R-:W-:Y:S05]  /*2e20*/  @P0 BRA `(.L_x_53) ;  /* 0x0000000000080947 */ /* 0x002fea0003800000 */
[----:B------:R-:W1:Y:S02]  /*2e30*/  SYNCS.PHASECHK.TRANS64.TRYWAIT P0, [UR4+0xb0], R3 ;  /* 0x0000b003ff0075a7 */ /* 0x000e640008001104 */
[----:B-1----:R-:W-:Y:S05]  /*2e40*/  @!P0 BRA `(.L_x_54) ;  /* 0x0000006800888947 */ /* 0x002fea0003800000 */
.L_x_53:
[----:B------:R-:W-:-:S04]  /*2e50*/  UIADD3 UR7, UPT, UPT, UR5, 0x1, URZ ;  /* 0x0000000105077890 */ /* 0x000fc8000fffe0ff */
[----:B------:R-:W-:-:S04]  /*2e60*/  UISETP.NE.AND UP0, UPT, UR7, 0x2, UPT ;  /* 0x000000020700788c */ /* 0x000fc8000bf05270 */
[----:B------:R-:W-:Y:S02]  /*2e70*/  USEL UR8, URZ, 0x1, UP0 ;  /* 0x00000001ff087887 */ /* 0x000fe40008000000 */
[----:B------:R-:W-:-:S04]  /*2e80*/  USEL UR7, UR7, URZ, UP0 ;  /* 0x000000ff07077287 */ /* 0x000fc80008000000 */
[----:B------:R-:W-:Y:S01]  /*2e90*/  ULEA UR7, UR7, UR6, 0x3 ;  /* 0x0000000607077291 */ /* 0x000fe2000f8e18ff */
[----:B-1----:R-:W-:-:S04]  /*2ea0*/  LOP3.LUT R3, R12, UR8, RZ, 0x3c, !PT ;  /* 0x000000080c037c12 */ /* 0x002fc8000f8e3cff */
[----:B------:R-:W-:-:S04]  /*2eb0*/  SHF.L.U32 R0, R3, 0x1f, RZ ;  /* 0x0000001f03007819 */ /* 0x000fc800000006ff */
[----:B------:R-:W1:Y:S02]  /*2ec0*/  SYNCS.PHASECHK.TRANS64 P0, [UR7+0xb0], R0 ;  /* 0x0000b000ff0075a7 */ /* 0x000e640008001007 */
[----:B-1----:R-:W-:Y:S05]  /*2ed0*/  @P0 EXIT ;  /* 0x000000000000094d */ /* 0x002fea0003800000 */
[----:B------:R-:W-:Y:S02]  /*2ee0*/  SHF.L.U32 R3, R3, 0x1f, RZ ;  /* 0x0000001f03037819 */ /* 0x000fe400000006ff */
[----:B------:R-:W-:-:S07]  /*2ef0*/  MOV R0, UR7 ;  /* 0x0000000700007c02 */ /* 0x000fce0008000f00 */
.L_x_55:
[----:B-1----:R1:W2:Y:S02]  /*2f00*/  SYNCS.PHASECHK.TRANS64.TRYWAIT P0, [R0+URZ+0xb0], R3 ;  /* 0x0000b003000075a7 */ /* 0x0022a400080011ff */
[----:B--2---:R-:W-:Y:S05]  /*2f10*/  @!P0 NANOSLEEP.SYNCS 0x989680 ;  /* 0x009896800000895d */ /* 0x004fea0003900000 */
[----:B------:R-:W2:Y:S02]  /*2f20*/  @!P0 SYNCS.PHASECHK.TRANS64 P0, [R0+URZ+0xb0], R3 ;  /* 0x0000b003000085a7 */ /* 0x000ea400080010ff */
[----:B--2---:R-:W-:Y:S05]  /*2f30*/  @P0 EXIT ;  /* 0x000000000000094d */ /* 0x004fea0003800000 */
[----:B------:R-:W-:Y:S05]  /*2f40*/  BRA `(.L_x_55) ;  /* 0xfffffffc00ec7947 */ /* 0x000fea000383ffff */
.L_x_48:
[----:B------:R-:W-:Y:S05]  /*2f50*/  BRA.U UP4, `(.L_x_56) ;  /* 0x0000000d04bc7547 */ /* 0x000fea000b800000 */
[----:B------:R-:W-:Y:S01]  /*2f60*/  UMOV UR4, 0x40 ;  /* 0x0000004000047882 */ /* 0x000fe20000000000 */
[----:B------:R-:W-:Y:S01]  /*2f70*/  NOP ;  /* 0x0000000000007918 */ /* 0x000fe20000000000 */
[----:B------:R-:W-:Y:S01]  /*2f80*/  ULEA UR5, UR47, UR4, 0x18 ;  /* 0x000000042f057291 */ /* 0x000fe2000f8ec0ff */
[----:B------:R-:W-:Y:S02]  /*2f90*/  UMOV UR6, 0x400 ;  /* 0x0000040000067882 */ /* 0x000fe40000000000 */
[----:B------:R-:W-:-:S06]  /*2fa0*/  ULEA UR6, UR47, UR6, 0x18 ;  /* 0x000000062f067291 */ /* 0x000fcc000f8ec0ff */
[----:B------:R-:W1:Y:S02]  /*2fb0*/  LDS.U8 R0, [UR5+0x1c] ;  /* 0x00001c05ff007984 */ /* 0x000e640008000000 */
[----:B-1----:R-:W-:-:S13]  /*2fc0*/  ISETP.NE.AND P0, PT, R0, RZ, PT ;  /* 0x000000ff0000720c */ /* 0x002fda0003f05270 */
[----:B------:R-:W-:Y:S05]  /*2fd0*/  @P0 BRA `(.L_x_57) ;  /* 0x0000000000580947 */ /* 0x000fea0003800000 */
[----:B------:R-:W-:-:S13]  /*2fe0*/  ELECT P0, URZ, PT ;  /* 0x0000000000ff782f */ /* 0x000fda0003800000 */
[----:B------:R-:W-:Y:S05]  /*2ff0*/  @!P0 BRA `(.L_x_58) ;  /* 0x0000000000608947 */ /* 0x000fea0003800000 */
[----:B------:R-:W-:Y:S01]  /*3000*/  UMOV UR4, 0x10 ;  /* 0x0000001000047882 */ /* 0x000fe20000000000 */
[----:B------:R-:W-:Y:S01]  /*3010*/  HFMA2 R0, -RZ, RZ, 0, 5.9604644775390625e-08 ;  /* 0x00000001ff007431 */ /* 0x000fe200000001ff */
[----:B------:R-:W-:-:S03]  /*3020*/  MOV R3, 0xffff ;  /* 0x0000ffff00037802 */ /* 0x000fc60000000f00 */
[----:B------:R-:W-:Y:S04]  /*3030*/  DEPBAR.LE SB1, 0x36 ;  /* 0x00009d800000791a */ /* 0x000fe80000000000 */
[----:B------:R-:W1:Y:S02]  /*3040*/  UTCATOMSWS.FIND_AND_SET.ALIGN UP0, UR4, UR4 ;  /* 0x00000004000475e3 */ /* 0x000e640008000800 */
[----:B-1----:R-:W-:Y:S01]  /*3050*/  MOV R4, UR4 ;  /* 0x0000000400047c02 */ /* 0x002fe20008000f00 */
[----:B------:R-:W-:Y:S06]  /*3060*/  BRA.U UP0, `(.L_x_59) ;  /* 0x0000000100187547 */ /* 0x000fec000b800000 */
.L_x_60:
[----:B------:R-:W-:Y:S05]  /*3070*/  NANOSLEEP 0x64 ;  /* 0x000000640000795d */ /* 0x000fea0003800000 */
[----:B------:R-:W-:-:S05]  /*3080*/  UMOV UR4, 0x10 ;  /* 0x0000001000047882 */ /* 0x000fca0000000000 */
[----:B------:R-:W-:Y:S04]  /*3090*/  DEPBAR.LE SB1, 0x36 ;  /* 0x00009d800000791a */ /* 0x000fe80000000000 */
[----:B------:R-:W1:Y:S02]  /*30a0*/  UTCATOMSWS.FIND_AND_SET.ALIGN UP0, UR4, UR4 ;  /* 0x00000004000475e3 */ /* 0x000e640008000800 */
[----:B-1----:R-:W-:Y:S01]  /*30b0*/  MOV R4, UR4 ;  /* 0x0000000400047c02 */ /* 0x002fe20008000f00 */
[----:B------:R-:W-:Y:S05]  /*30c0*/  BRA.U !UP0, `(.L_x_60) ;  /* 0xfffffffd08e87547 */ /* 0x000fea000b83ffff */
.L_x_59:
[-C--:B------:R-:W-:Y:S02]  /*30d0*/  SHF.L.U32 R3, R3, R4.reuse, RZ ;  /* 0x0000000403037219 */ /* 0x080fe400000006ff */
[----:B------:R-:W-:Y:S01]  /*30e0*/  SHF.L.U32 R0, R0, R4, RZ ;  /* 0x0000000400007219 */ /* 0x000fe200000006ff */
[----:B------:R-:W-:Y:S02]  /*30f0*/  IMAD.SHL.U32 R4, R4, 0x20, RZ ;  /* 0x0000002004047824 */ /* 0x000fe400078e00ff */
[----:B------:R1:W-:Y:S04]  /*3100*/  ATOMS.OR RZ, [UR5+0x14], R3 ;  /* 0x00001403ffff798c */ /* 0x0003e8000b000005 */
[----:B------:R1:W-:Y:S04]  /*3110*/  ATOMS.OR RZ, [UR5+0x18], R0 ;  /* 0x00001800ffff798c */ /* 0x0003e8000b000005 */
[----:B------:R1:W-:Y:S01]  /*3120*/  STS [UR6+0x150], R4 ;  /* 0x00015004ff007988 */ /* 0x0003e20008000806 */
[----:B------:R-:W-:Y:S05]  /*3130*/  BRA `(.L_x_58) ;  /* 0x0000000000107947 */ /* 0x000fea0003800000 */
.L_x_57:
[----:B------:R-:W-:Y:S02]  /*3140*/  MOV R0, 0xffffffff ;  /* 0xffffffff00007802 */ /* 0x000fe40000000f00 */
[----:B------:R-:W-:-:S03]  /*3150*/  MOV R4, 0x3180 ;  /* 0x0000318000047802 */ /* 0x000fc60000000f00 */
[----:B------:R1:W-:Y:S04]  /*3160*/  STS [UR6+0x150], R0 ;  /* 0x00015000ff007988 */ /* 0x0003e80008000806 */
[----:B-1---5:R-:W-:Y:S05]  /*3170*/  CALL.REL.NOINC `($__internal_1_$__cuda_sm10x_tcgen05_guardrail_trap_phase_invalid_during_alloc) ;  /* 0x0000006c00d47944 */ /* 0x022fea0003c00000 */
.L_x_58:
[----:B------:R-:W-:Y:S05]  /*3180*/  WARPSYNC.ALL ;  /* 0x0000000000007948 */ /* 0x000fea0003800000 */
[----:B------:R-:W2:Y:S01]  /*3190*/  S2UR UR4, SR_CgaCtaId ;  /* 0x00000000000479c3 */ /* 0x000ea20000008800 */
[----:B------:R-:W-:Y:S01]  /*31a0*/  UMOV UR26, 0x400 ;  /* 0x00000400001a7882 */ /* 0x000fe20000000000 */
[----:B------:R-:W-:-:S06]  /*31b0*/  NOP ;  /* 0x0000000000007918 */ /* 0x000fcc0000000000 */
[----:B------:R-:W-:Y:S06]  /*31c0*/  BAR.ARV 0x6, 0xa0 ;  /* 0x0182800000007b1d */ /* 0x000fec0000002000 */
[----:B------:R-:W3:Y:S01]  /*31d0*/  LDCU UR5, c[0x0][0x38c] ;  /* 0x00007180ff0577ac */ /* 0x000ee20008000800 */
[----:B------:R-:W-:Y:S01]  /*31e0*/  LOP3.LUT R2, R2, 0xffff, RZ, 0xc0, !PT ;  /* 0x0000ffff02027812 */ /* 0x000fe200078ec0ff */
[----:B------:R-:W-:Y:S01]  /*31f0*/  IMAD.MOV.U32 R11, RZ, RZ, 0x1 ;  /* 0x00000001ff0b7424 */ /* 0x000fe200078e00ff */
[----:B------:R-:W-:Y:S01]  /*3200*/  CS2R R8, SRZ ;  /* 0x0000000000087805 */ /* 0x000fe2000001ff00 */
[----:B------:R-:W4:Y:S01]  /*3210*/  LDCU UR7, c[0x0][0x38c] ;  /* 0x00007180ff0777ac */ /* 0x000f220008000800 */
[----:B------:R-:W-:Y:S01]  /*3220*/  R2UR UR27, R2 ;  /* 0x00000000021b72ca */ /* 0x000fe200000e0000 */
[----:B------:R-:W-:Y:S01]  /*3230*/  IMAD.MOV.U32 R10, RZ, RZ, RZ ;  /* 0x000000ffff0a7224 */ /* 0x000fe200078e00ff */
[----:B------:R-:W-:Y:S01]  /*3240*/  UMOV UR31, URZ ;  /* 0x000000ff001f7c82 */ /* 0x000fe20008000000 */
[----:B------:R-:W-:Y:S01]  /*3250*/  UMOV UR22, URZ ;  /* 0x000000ff00167c82 */ /* 0x000fe20008000000 */
[----:B--2---:R-:W-:Y:S01]  /*3260*/  ULEA UR26, UR4, UR26, 0x18 ;  /* 0x0000001a041a7291 */ /* 0x004fe2000f8ec0ff */
[----:B------:R-:W-:Y:S01]  /*3270*/  UMOV UR38, 0x0 ;  /* 0x0000000000267882 */ /* 0x000fe20000000000 */
[----:B------:R-:W-:-:S02]  /*3280*/  UMOV UR39, 0x8200010 ;  /* 0x0820001000277882 */ /* 0x000fc40000000000 */
[----:B------:R-:W-:Y:S02]  /*3290*/  UIADD3 UR4, UPT, UPT, UR26, 0x8400, URZ ;  /* 0x000084001a047890 */ /* 0x000fe4000fffe0ff */
[----:B------:R-:W-:Y:S02]  /*32a0*/  UIADD3 UR6, UPT, UPT, UR26, 0x1c400, URZ ;  /* 0x0001c4001a067890 */ /* 0x000fe4000fffe0ff */
[----:B---3--:R-:W-:Y:S01]  /*32b0*/  UIADD3 UR5, UPT, UPT, UR5, 0x3f, URZ ;  /* 0x0000003f05057890 */ /* 0x008fe2000fffe0ff */
[----:B-1----:R-:W1:Y:S01]  /*32c0*/  LDS R0, [UR26+0x150] ;  /* 0x0001501aff007984 */ /* 0x002e620008000800 */
[----:B------:R-:W-:Y:S01]  /*32d0*/  UMOV UR36, 0x0 ;  /* 0x0000000000247882 */ /* 0x000fe20000000000 */
[----:B------:R-:W-:Y:S01]  /*32e0*/  UMOV UR37, 0x8200010 ;  /* 0x0820001000257882 */ /* 0x000fe20000000000 */
[----:B------:R-:W-:Y:S02]  /*32f0*/  USHF.R.S32.HI UR40, URZ, 0x1f, UR5 ;  /* 0x0000001fff287899 */ /* 0x000fe40008011405 */
[----:B----4-:R-:W-:-:S02]  /*3300*/  UISETP.GE.AND UP4, UPT, UR7, 0x1, UPT ;  /* 0x000000010700788c */ /* 0x010fc4000bf86270 */
[----:B------:R-:W-:Y:S02]  /*3310*/  ULEA.HI UR40, UR40, UR5, URZ, 0x6 ;  /* 0x0000000528287291 */ /* 0x000fe4000f8f30ff */
[----:B------:R-:W-:Y:S02]  /*3320*/  USHF.R.U32.HI UR5, URZ, 0x4, UR4 ;  /* 0x00000004ff057899 */ /* 0x000fe40008011604 */
[----:B------:R-:W-:Y:S02]  /*3330*/  USHF.R.S32.HI UR40, URZ, 0x6, UR40 ;  /* 0x00000006ff287899 */ /* 0x000fe40008011428 */
[----:B------:R-:W-:Y:S02]  /*3340*/  USHF.R.U32.HI UR4, URZ, 0x4, UR6 ;  /* 0x00000004ff047899 */ /* 0x000fe40008011606 */
[----:B------:R-:W-:Y:S02]  /*3350*/  UISETP.LT.AND UP0, UPT, UR40, 0x1, UPT ;  /* 0x000000012800788c */ /* 0x000fe4000bf01270 */
[----:B------:R-:W-:-:S02]  /*3360*/  ULOP3.LUT UR5, UR5, 0x3fff, URZ, 0xc0, !UPT ;  /* 0x00003fff05057892 */ /* 0x000fc4000f8ec0ff */
[----:B------:R-:W-:Y:S02]  /*3370*/  ULOP3.LUT UR4, UR4, 0x3fff, URZ, 0xc0, !UPT ;  /* 0x00003fff04047892 */ /* 0x000fe4000f8ec0ff */
[----:B------:R-:W-:Y:S02]  /*3380*/  USEL UR41, UR40, 0x1, !UP0 ;  /* 0x0000000128297887 */ /* 0x000fe4000c000000 */
[----:B------:R-:W-:Y:S02]  /*3390*/  ULOP3.LUT UR28, UR5, 0x10000, URZ, 0xfc, !UPT ;  /* 0x00010000051c7892 */ /* 0x000fe4000f8efcff */
[----:B------:R-:W-:Y:S02]  /*33a0*/  ULOP3.LUT UR29, UR4, 0x10000, URZ, 0xfc, !UPT ;  /* 0x00010000041d7892 */ /* 0x000fe4000f8efcff */
[----:B------:R-:W-:Y:S01]  /*33b0*/  UIADD3 UR41, UPT, UPT, -UR41, URZ, URZ ;  /* 0x000000ff29297290 */ /* 0x000fe2000fffe1ff */
[----:B------:R-:W-:Y:S01]  /*33c0*/  UMOV UR34, 0x0 ;  /* 0x0000000000227882 */ /* 0x000fe20000000000 */
[----:B------:R-:W-:Y:S01]  /*33d0*/  UMOV UR35, 0x8200010 ;  /* 0x0820001000237882 */ /* 0x000fe20000000000 */
[----:B------:R-:W-:Y:S01]  /*33e0*/  UMOV UR32, 0x0 ;  /* 0x0000000000207882 */ /* 0x000fe20000000000 */
[----:B------:R-:W-:Y:S01]  /*33f0*/  UMOV UR33, 0x8200010 ;  /* 0x0820001000217882 */ /* 0x000fe20000000000 */
[----:B-1----:R-:W-:-:S15]  /*3400*/  R2UR UR42, R0 ;  /* 0x00000000002a72ca */ /* 0x002fde00000e0000 */
.L_x_67:
[----:B------:R-:W-:Y:S02]  /*3410*/  LEA R0, R10, UR26, 0x3 ;  /* 0x0000001a0a007c11 */ /* 0x000fe4000f8e18ff */
[----:B------:R-:W-:Y:S02]  /*3420*/  SHF.L.U32 R5, R9, 0x1f, RZ ;  /* 0x0000001f09057819 */ /* 0x000fe400000006ff */
[----:B------:R-:W-:Y:S01]  /*3430*/  PLOP3.LUT P0, PT, PT, PT, UP4, 0x80, 0x8 ;  /* 0x000000000008781c */ /* 0x000fe20003f0f048 */
[----:B------:R-:W-:Y:S01]  /*3440*/  VIADD R3, R0, 0xb0 ;  /* 0x000000b000037836 */ /* 0x000fe20000000000 */
[----:B-1----:R-:W1:Y:S02]  /*3450*/  SYNCS.PHASECHK.TRANS64.TRYWAIT P1, [R0+URZ+0xa0], R5 ;  /* 0x0000a005000075a7 */ /* 0x002e6400080211ff */
[----:B-1-3--:R-:W-:Y:S09]  /*3460*/  @!P1 BRA `(.L_x_61) ;  /* 0x0000006400189947 */ /* 0x00aff20003800000 */
.L_x_156:
[----:B------:R-:W-:Y:S01]  /*3470*/  LEA R4, R10, UR26, 0x4 ;  /* 0x0000001a0a047c11 */ /* 0x000fe2000f8e20ff */
[----:B------:R-:W-:Y:S01]  /*3480*/  @UP4 ULEA UR4, UR22, UR26, 0x3 ;  /* 0x0000001a16044291 */ /* 0x000fe2000f8e18ff */
[----:B------:R-:W-:Y:S01]  /*3490*/  PLOP3.LUT P2, PT, PT, PT, PT, 0x80, 0x8 ;  /* 0x000000000008781c */ /* 0x000fe20003f4f070 */
[----:B------:R-:W-:Y:S01]  /*34a0*/  ULEA UR30, UR31, UR26, 0x3 ;  /* 0x0000001a1f1e7291 */ /* 0x000fe2000f8e18ff */
[----:B------:R-:W-:Y:S01]  /*34b0*/  PRMT R3, RZ, 0x654, R3 ;  /* 0x00000654ff037816 */ /* 0x000fe20000000003 */
[----:B------:R-:W-:Y:S01]  /*34c0*/  ULEA UR11, UR31, UR42, 0x7 ;  /* 0x0000002a1f0b7291 */ /* 0x000fe2000f8e38ff */
[----:B-1----:R-:W1:Y:S01]  /*34d0*/  LDS.128 R4, [R4+0x130] ;  /* 0x0001300004047984 */ /* 0x002e620000000c00 */
[----:B------:R-:W-:Y:S02]  /*34e0*/  @P0 SHF.L.U32 R2, R8, 0x1f, RZ ;  /* 0x0000001f08020819 */ /* 0x000fe400000006ff */
[----:B------:R-:W-:Y:S01]  /*34f0*/  SHF.L.U32 R0, R11, 0x1f, RZ ;  /* 0x0000001f0b007819 */ /* 0x000fe200000006ff */
[----:B------:R-:W-:Y:S01]  /*3500*/  @!PT LDS RZ, [RZ] ;  /* 0x00000000fffff984 */ /* 0x000fe20000000800 */
[----:B------:R-:W-:Y:S01]  /*3510*/  @!PT LDS RZ, [RZ] ;  /* 0x00000000fffff984 */ /* 0x000fe20000000800 */
[----:B------:R-:W-:Y:S01]  /*3520*/  @!PT LDS RZ, [RZ] ;  /* 0x00000000fffff984 */ /* 0x000fe20000000800 */
[----:B------:R-:W-:Y:S01]  /*3530*/  @!PT LDS RZ, [RZ] ;  /* 0x00000000fffff984 */ /* 0x000fe20000000800 */
[----:B------:R2:W-:Y:S06]  /*3540*/  MEMBAR.ALL.CTA ;  /* 0x0000000000007992 */ /* 0x0005ec0000008000 */
[----:B--2---:R-:W2:Y:S02]  /*3550*/  FENCE.VIEW.ASYNC.S ;  /* 0x00000000000073c6 */ /* 0x004ea40000000000 */
[----:B--2---:R2:W-:Y:S01]  /*3560*/  SYNCS.ARRIVE.TRANS64.RED.A1T0 RZ, [R3+URZ], RZ ;  /* 0x000000ff03ff79a7 */ /* 0x0045e200081004ff */
[----:B------:R2:W3:Y:S01]  /*3570*/  @P0 SYNCS.PHASECHK.TRANS64.TRYWAIT P2, [UR4], R2 ;  /* 0x00000002ff0005a7 */ /* 0x0004e20008041104 */
[----:B-1----:R-:W-:Y:S01]  /*3580*/  LOP3.LUT P1, RZ, R6, 0x1, RZ, 0xc0, !PT ;  /* 0x0000000106ff7812 */ /* 0x002fe2000782c0ff */
[----:B------:R-:W1:Y:S02]  /*3590*/  SYNCS.PHASECHK.TRANS64.TRYWAIT P0, [UR30+0xe0], R0 ;  /* 0x0000e000ff0075a7 */ /* 0x000e64000800111e */
[----:B-123--:R-:W-:Y:S10]  /*35a0*/  @!P0 BRA `(.L_x_62) ;  /* 0x0000006000dc8947 */ /* 0x00eff40003800000 */
.L_x_158:
[----:B------:R-:W-:Y:S01]  /*35b0*/  IADD3 R10, PT, PT, R10, 0x1, RZ ;  /* 0x000000010a0a7810 */ /* 0x000fe20007ffe0ff */
[----:B------:R-:W-:Y:S06]  /*35c0*/  BRA.U !UP4, `(.L_x_63) ;  /* 0x000000010cc07547 */ /* 0x000fec000b800000 */
[----:B------:R-:W-:Y:S01]  /*35d0*/  UPLOP3.LUT UP2, UPT, UPT, UPT, UPT, 0x40, 0x4 ;  /* 0x000000000004789c */ /* 0x000fe20003f4e870 */
[----:B------:R-:W-:Y:S01]  /*35e0*/  UMOV UR24, UR41 ;  /* 0x0000002900187c82 */ /* 0x000fe20008000000 */
[----:B------:R-:W-:Y:S01]  /*35f0*/  UMOV UR23, UR40 ;  /* 0x0000002800177c82 */ /* 0x000fe20008000000 */
[----:B------:R-:W-:-:S08]  /*3600*/  UMOV UR10, UR22 ;  /* 0x00000016000a7c82 */ /* 0x000fd00008000000 */
.L_x_66:
[----:B------:R-:W-:Y:S02]  /*3610*/  UIADD3 UR24, UPT, UPT, UR24, 0x1, URZ ;  /* 0x0000000118187890 */ /* 0x000fe4000fffe0ff */
[----:B--2---:R-:W-:Y:S02]  /*3620*/  ULEA UR5, UR10, UR26, 0x3 ;  /* 0x0000001a0a057291 */ /* 0x004fe4000f8e18ff */
[----:B------:R-:W-:Y:S01]  /*3630*/  UISETP.NE.AND UP3, UPT, UR24, URZ, UPT ;  /* 0x000000ff1800728c */ /* 0x000fe2000bf65270 */
[----:B---3--:R-:W-:Y:S10]  /*3640*/  @P2 BRA `(.L_x_64) ;  /* 0x00000000000c2947 */ /* 0x008ff40003800000 */
[----:B-1----:R-:W-:Y:S04]  /*3650*/  SHF.L.U32 R3, R8, 0x1f, RZ ;  /* 0x0000001f08037819 */ /* 0x002fe800000006ff */
[----:B------:R-:W1:Y:S02]  /*3660*/  SYNCS.PHASECHK.TRANS64.TRYWAIT P0, [UR5], R3 ;  /* 0x00000003ff0075a7 */ /* 0x000e640008001105 */
[----:B-1----:R-:W-:Y:S05]  /*3670*/  @!P0 BRA `(.L_x_65) ;  /* 0x0000006000c08947 */ /* 0x002fea0003800000 */
.L_x_64:
[----:B------:R-:W-:Y:S01]  /*3680*/  UISETP.NE.AND UP0, UPT, UR23, 0x1, UPT ;  /* 0x000000011700788c */ /* 0x000fe2000bf05270 */
[----:B------:R-:W-:Y:S01]  /*3690*/  PLOP3.LUT P2, PT, PT, PT, PT, 0x80, 0x8 ;  /* 0x000000000008781c */ /* 0x000fe20003f4f070 */
[----:B------:R-:W-:Y:S02]  /*36a0*/  UIADD3 UR4, UPT, UPT, UR10, 0x1, URZ ;  /* 0x000000010a047890 */ /* 0x000fe4000fffe0ff */
[----:B------:R-:W-:Y:S02]  /*36b0*/  UIADD3 UR25, UPT, UPT, UR5, 0x28, URZ ;  /* 0x0000002805197890 */ /* 0x000fe4000fffe0ff */
[----:B------:R-:W-:Y:S01]  /*36c0*/  UISETP.NE.AND UP1, UPT, UR4, 0x5, UPT ;  /* 0x000000050400788c */ /* 0x000fe2000bf25270 */
[----:B------:R-:W-:Y:S01]  /*36d0*/  PLOP3.LUT P0, PT, PT, PT, UP0, 0x80, 0x8 ;  /* 0x000000000008781c */ /* 0x000fe20003f0f008 */
[----:B------:R-:W-:Y:S02]  /*36e0*/  UIADD3 UR23, UPT, UPT, UR23, -0x1, URZ ;  /* 0xffffffff17177890 */ /* 0x000fe4000fffe0ff */
[----:B------:R-:W-:Y:S02]  /*36f0*/  USEL UR6, URZ, 0x1, UP1 ;  /* 0x00000001ff067887 */ /* 0x000fe40008800000 */
[----:B------:R-:W-:Y:S01]  /*3700*/  USEL UR22, UR4, URZ, UP1 ;  /* 0x000000ff04167287 */ /* 0x000fe20008800000 */
[----:B------:R-:W-:Y:S01]  /*3710*/  UMOV UR7, 0x40004040 ;  /* 0x4000404000077882 */ /* 0x000fe20000000000 */
[----:B------:R-:W-:Y:S02]  /*3720*/  UMOV UR5, 0x40004040 ;  /* 0x4000404000057882 */ /* 0x000fe40000000000 */
[----:B------:R-:W-:Y:S01]  /*3730*/  @UP0 ULEA UR4, UR22, UR26, 0x3 ;  /* 0x0000001a16040291 */ /* 0x000fe2000f8e18ff */
[----:B------:R-:W-:Y:S01]  /*3740*/  LOP3.LUT R8, R8, UR6, RZ, 0x3c, !PT ;  /* 0x0000000608087c12 */ /* 0x000fe2000f8e3cff */
[----:B------:R-:W-:Y:S01]  /*3750*/  ULEA UR6, UR10, UR29, 0xa ;  /* 0x0000001d0a067291 */ /* 0x000fe2000f8e50ff */
[----:B------:R-:W-:Y:S02]  /*3760*/  UMOV UR21, 0x40004040 ;  /* 0x4000404000157882 */ /* 0x000fe40000000000 */
[----:B-1----:R-:W-:Y:S01]  /*3770*/  @P0 SHF.L.U32 R0, R8, 0x1f, RZ ;  /* 0x0000001f08000819 */ /* 0x002fe200000006ff */
[----:B------:R-:W-:Y:S02]  /*3780*/  UIADD3 UR20, UPT, UPT, UR6, 0x2, URZ ;  /* 0x0000000206147890 */ /* 0x000fe4000fffe0ff */
[----:B------:R-:W-:Y:S01]  /*3790*/  UIADD3 UR16, UPT, UPT, UR6, 0x4, URZ ;  /* 0x0000000406107890 */ /* 0x000fe2000fffe0ff */
[----:B------:R2:W3:Y:S01]  /*37a0*/  @P0 SYNCS.PHASECHK.TRANS64.TRYWAIT P2, [UR4], R0 ;  /* 0x00000000ff0005a7 */ /* 0x0004e20008041104 */
[----:B------:R-:W-:Y:S02]  /*37b0*/  ULEA UR4, UR10, UR28, 0xa ;  /* 0x0000001c0a047291 */ /* 0x000fe4000f8e50ff */
[----:B------:R-:W-:Y:S02]  /*37c0*/  UIADD3 UR12, UPT, UPT, UR6, 0x6, URZ ;  /* 0x00000006060c7890 */ /* 0x000fe4000fffe0ff */
[----:B------:R-:W-:Y:S02]  /*37d0*/  UIADD3 UR18, UPT, UPT, UR4, 0x2, URZ ;  /* 0x0000000204127890 */ /* 0x000fe4000fffe0ff */
[----:B------:R-:W-:Y:S02]  /*37e0*/  UIADD3 UR14, UPT, UPT, UR4, 0x4, URZ ;  /* 0x00000004040e7890 */ /* 0x000fe4000fffe0ff */
[----:B------:R-:W-:Y:S01]  /*37f0*/  UIADD3 UR8, UPT, UPT, UR4, 0x6, URZ ;  /* 0x0000000604087890 */ /* 0x000fe2000fffe0ff */
[----:B------:R2:W-:Y:S01]  /*3800*/  UTCHMMA gdesc[UR4], gdesc[UR6], tmem[UR11], tmem[UR38], idesc[UR39], UP2 ;  /* 0x00ff2606040075ea */ /* 0x0005e2000900000b */
[----:B------:R-:W-:Y:S01]  /*3810*/  UPLOP3.LUT UP2, UPT, UPT, UPT, UPT, 0x80, 0x8 ;  /* 0x000000000008789c */ /* 0x000fe20003f4f070 */
[----:B------:R-:W-:Y:S01]  /*3820*/  UMOV UR19, 0x40004040 ;  /* 0x4000404000137882 */ /* 0x000fe20000000000 */
[----:B------:R-:W-:Y:S01]  /*3830*/  UMOV UR17, 0x40004040 ;  /* 0x4000404000117882 */ /* 0x000fe20000000000 */
[----:B------:R2:W-:Y:S01]  /*3840*/  UTCHMMA gdesc[UR18], gdesc[UR20], tmem[UR11], tmem[UR36], idesc[UR37], UPT ;  /* 0x00ff2414120075ea */ /* 0x0005e2000b80000b */
[----:B------:R-:W-:Y:S01]  /*3850*/  UMOV UR15, 0x40004040 ;  /* 0x40004040000f7882 */ /* 0x000fe20000000000 */
[----:B------:R-:W-:Y:S01]  /*3860*/  UMOV UR13, 0x40004040 ;  /* 0x40004040000d7882 */ /* 0x000fe20000000000 */
[----:B------:R-:W-:Y:S01]  /*3870*/  UMOV UR9, 0x40004040 ;  /* 0x4000404000097882 */ /* 0x000fe20000000000 */
[----:B------:R2:W-:Y:S01]  /*3880*/  UTCHMMA gdesc[UR14], gdesc[UR16], tmem[UR11], tmem[UR34], idesc[UR35], UPT ;  /* 0x00ff22100e0075ea */ /* 0x0005e2000b80000b */
[----:B------:R2:W-:Y:S01]  /*3890*/  UTCHMMA gdesc[UR8], gdesc[UR12], tmem[UR11], tmem[UR32], idesc[UR33], UPT ;  /* 0x00ff200c080075ea */ /* 0x0005e2000b80000b */
[----:B------:R2:W-:Y:S01]  /*38a0*/  UTCBAR.MULTICAST [UR25], URZ, UR27 ;  /* 0x000000ff190073e9 */ /* 0x0005e2000800081b */
[----:B------:R-:W-:Y:S01]  /*38b0*/  UMOV UR10, UR22 ;  /* 0x00000016000a7c82 */ /* 0x000fe20008000000 */
[----:B------:R-:W-:Y:S05]  /*38c0*/  BRA.U UP3, `(.L_x_66) ;  /* 0xfffffffd03507547 */ /* 0x000fea000b83ffff */
.L_x_63:
[----:B--2---:R-:W-:Y:S01]  /*38d0*/  UIADD3 UR4, UPT, UPT, UR31, 0x1, URZ ;  /* 0x000000011f047890 */ /* 0x004fe2000fffe0ff */
[C---:B------:R-:W-:Y:S01]  /*38e0*/  ISETP.NE.AND P0, PT, R10.reuse, 0x2, PT ;  /* 0x000000020a00780c */ /* 0x040fe20003f05270 */
[----:B------:R-:W-:Y:S02]  /*38f0*/  UIADD3 UR5, UPT, UPT, UR30, 0xc0, URZ ;  /* 0x000000c01e057890 */ /* 0x000fe4000fffe0ff */
[----:B------:R-:W-:Y:S01]  /*3900*/  UISETP.NE.AND UP0, UPT, UR4, 0x4, UPT ;  /* 0x000000040400788c */ /* 0x000fe2000bf05270 */
[----:B-1----:R-:W-:Y:S02]  /*3910*/  SEL R0, RZ, 0x1, P0 ;  /* 0x00000001ff007807 */ /* 0x002fe40000000000 */
[----:B------:R-:W-:Y:S01]  /*3920*/  SEL R10, R10, RZ, P0 ;  /* 0x000000ff0a0a7207 */ /* 0x000fe20000000000 */
[----:B------:R-:W-:Y:S01]  /*3930*/  USEL UR6, URZ, 0x1, UP0 ;  /* 0x00000001ff067887 */ /* 0x000fe20008000000 */
[----:B------:R-:W-:Y:S01]  /*3940*/  LOP3.LUT R9, R9, R0, RZ, 0x3c, !PT ;  /* 0x0000000009097212 */ /* 0x000fe200078e3cff */
[----:B------:R-:W-:Y:S01]  /*3950*/  USEL UR31, UR4, URZ, UP0 ;  /* 0x000000ff041f7287 */ /* 0x000fe20008000000 */
[----:B------:R1:W-:Y:S03]  /*3960*/  UTCBAR [UR5], URZ ;  /* 0x000000ff050073e9 */ /* 0x0003e600080000ff */
[----:B------:R-:W-:Y:S01]  /*3970*/  LOP3.LUT R11, R11, UR6, RZ, 0x3c, !PT ;  /* 0x000000060b0b7c12 */ /* 0x000fe2000f8e3cff */
[----:B------:R-:W-:Y:S07]  /*3980*/  @P1 BRA `(.L_x_67) ;  /* 0xfffffff800a01947 */ /* 0x000fee000383ffff */
[----:B------:R-:W2:Y:S01]  /*3990*/  S2UR UR8, SR_CgaCtaId ;  /* 0x00000000000879c3 */ /* 0x000ea20000008800 */
[----:B------:R-:W-:Y:S01]  /*39a0*/  ELECT P0, URZ, PT ;  /* 0x0000000000ff782f */ /* 0x000fe20003800000 */
[----:B------:R-:W-:Y:S01]  /*39b0*/  IMAD.MOV.U32 R0, RZ, RZ, 0x1 ;  /* 0x00000001ff007424 */ /* 0x000fe200078e00ff */
[----:B------:R-:W-:Y:S01]  /*39c0*/  UIADD3 UR26, UPT, UPT, UR26, 0xe0, URZ ;  /* 0x000000e01a1a7890 */ /* 0x000fe2000fffe0ff */
[----:B------:R-:W-:Y:S01]  /*39d0*/  SHF.L.U32 R3, R11, 0x1f, RZ ;  /* 0x0000001f0b037819 */ /* 0x000fe200000006ff */
[----:B------:R-:W-:-:S03]  /*39e0*/  UMOV UR4, 0x40 ;  /* 0x0000004000047882 */ /* 0x000fc60000000000 */
[----:B------:R-:W-:Y:S01]  /*39f0*/  UVIRTCOUNT.DEALLOC.SMPOOL 0x80 ;  /* 0x000000800000784c */ /* 0x000fe20000000000 */
[----:B--2---:R-:W-:Y:S02]  /*3a00*/  ULEA UR8, UR8, UR4, 0x18 ;  /* 0x0000000408087291 */ /* 0x004fe4000f8ec0ff */
[----:B------:R-:W-:-:S07]  /*3a10*/  ULEA UR4, UR31, UR26, 0x3 ;  /* 0x0000001a1f047291 */ /* 0x000fce000f8e18ff */
[----:B------:R2:W-:Y:S02]  /*3a20*/  @P0 STS.U8 [UR8+0x1c], R0 ;  /* 0x00001c00ff000988 */ /* 0x0005e40008000008 */
[----:B------:R-:W4:Y:S02]  /*3a30*/  SYNCS.PHASECHK.TRANS64.TRYWAIT P0, [UR4], R3 ;  /* 0x00000003ff0075a7 */ /* 0x000f240008001104 */
[----:B--2-4-:R-:W-:Y:S05]  /*3a40*/  @!P0 BRA `(.L_x_68) ;  /* 0x0000005c00e48947 */ /* 0x014fea0003800000 */
.L_x_161:
[----:B------:R-:W-:-:S04]  /*3a50*/  UIADD3 UR4, UPT, UPT, UR31, 0x1, URZ ;  /* 0x000000011f047890 */ /* 0x000fc8000fffe0ff */
[----:B------:R-:W-:-:S04]  /*3a60*/  UISETP.NE.AND UP0, UPT, UR4, 0x4, UPT ;  /* 0x000000040400788c */ /* 0x000fc8000bf05270 */
[----:B------:R-:W-:Y:S02]  /*3a70*/  USEL UR6, URZ, 0x1, UP0 ;  /* 0x00000001ff067887 */ /* 0x000fe40008000000 */
[----:B------:R-:W-:-:S04]  /*3a80*/  USEL UR4, UR4, URZ, UP0 ;  /* 0x000000ff04047287 */ /* 0x000fc80008000000 */
[----:B-1----:R-:W-:Y:S01]  /*3a90*/  ULEA UR5, UR4, UR26, 0x3 ;  /* 0x0000001a04057291 */ /* 0x002fe2000f8e18ff */
[----:B------:R-:W-:-:S04]  /*3aa0*/  LOP3.LUT R2, R11, UR6, RZ, 0x3c, !PT ;  /* 0x000000060b027c12 */ /* 0x000fc8000f8e3cff */
[----:B--2---:R-:W-:-:S04]  /*3ab0*/  SHF.L.U32 R3, R2, 0x1f, RZ ;  /* 0x0000001f02037819 */ /* 0x004fc800000006ff */
[----:B------:R-:W1:Y:S02]  /*3ac0*/  SYNCS.PHASECHK.TRANS64.TRYWAIT P0, [UR5], R3 ;  /* 0x00000003ff0075a7 */ /* 0x000e640008001105 */
[----:B-1----:R-:W-:Y:S05]  /*3ad0*/  @!P0 BRA `(.L_x_69) ;  /* 0x0000005c00d88947 */ /* 0x002fea0003800000 */
.L_x_163:
        /* <DEDUP_REMOVED lines=9> */
.L_x_165:
[----:B------:R-:W-:-:S04]  /*3b70*/  UIADD3 UR4, UPT, UPT, UR4, 0x1, URZ ;  /* 0x0000000104047890 */ /* 0x000fc8000fffe0ff */
[----:B------:R-:W-:-:S04]  /*3b80*/  UISETP.NE.AND UP0, UPT, UR4, 0x4, UPT ;  /* 0x000000040400788c */ /* 0x000fc8000bf05270 */
[----:B------:R-:W-:Y:S02]  /*3b90*/  USEL UR5, URZ, 0x1, UP0 ;  /* 0x00000001ff057887 */ /* 0x000fe40008000000 */
[----:B------:R-:W-:-:S04]  /*3ba0*/  USEL UR4, UR4, URZ, UP0 ;  /* 0x000000ff04047287 */ /* 0x000fc80008000000 */
[----:B------:R-:W-:Y:S01]  /*3bb0*/  ULEA UR4, UR4, UR26, 0x3 ;  /* 0x0000001a04047291 */ /* 0x000fe2000f8e18ff */
[----:B-1----:R-:W-:-:S04]  /*3bc0*/  LOP3.LUT R3, R2, UR5, RZ, 0x3c, !PT ;  /* 0x0000000502037c12 */ /* 0x002fc8000f8e3cff */
[----:B------:R-:W-:-:S04]  /*3bd0*/  SHF.L.U32 R3, R3, 0x1f, RZ ;  /* 0x0000001f03037819 */ /* 0x000fc800000006ff */
[----:B------:R-:W1:Y:S02]  /*3be0*/  SYNCS.PHASECHK.TRANS64.TRYWAIT P0, [UR4], R3 ;  /* 0x00000003ff0075a7 */ /* 0x000e640008001104 */
[----:B-1----:R-:W-:Y:S05]  /*3bf0*/  @!P0 BRA `(.L_x_71) ;  /* 0x0000005c00c08947 */ /* 0x002fea0003800000 */
.L_x_167:
[----:B------:R-:W-:Y:S01]  /*3c00*/  NOP ;  /* 0x0000000000007918 */ /* 0x000fe20000000000 */
[----:B-1----:R-:W1:Y:S01]  /*3c10*/  LDS R0, [UR8+0x14] ;  /* 0x00001408ff007984 */ /* 0x002e620008000800 */
[----:B------:R-:W-:Y:S01]  /*3c20*/  ULOP3.LUT UR4, UR42, 0xffff, URZ, 0xc0, !UPT ;  /* 0x0000ffff2a047892 */ /* 0x000fe2000f8ec0ff */
[----:B------:R-:W-:Y:S01]  /*3c30*/  UMOV UR5, 0xffff ;  /* 0x0000ffff00057882 */ /* 0x000fe20000000000 */
[----:B------:R-:W-:Y:S02]  /*3c40*/  UMOV UR6, 0x1 ;  /* 0x0000000100067882 */ /* 0x000fe40000000000 */
[----:B------:R-:W-:-:S04]  /*3c50*/  USHF.R.U32.HI UR4, URZ, 0x5, UR4 ;  /* 0x00000005ff047899 */ /* 0x000fc80008011604 */
[----:B------:R-:W-:Y:S02]  /*3c60*/  USHF.L.U32 UR5, UR5, UR4, URZ ;  /* 0x0000000405057299 */ /* 0x000fe400080006ff */
[----:B------:R-:W-:-:S04]  /*3c70*/  USHF.L.U32 UR4, UR6, UR4, URZ ;  /* 0x0000000406047299 */ /* 0x000fc800080006ff */
[----:B-1----:R-:W-:-:S04]  /*3c80*/  LOP3.LUT R0, R0, UR5, RZ, 0xc0, !PT ;  /* 0x0000000500007c12 */ /* 0x002fc8000f8ec0ff */
[----:B------:R-:W-:-:S13]  /*3c90*/  ISETP.NE.AND P0, PT, R0, UR5, PT ;  /* 0x0000000500007c0c */ /* 0x000fda000bf05270 */
[----:B------:R-:W-:Y:S05]  /*3ca0*/  @P0 BRA `(.L_x_72) ;  /* 0x0000000000580947 */ /* 0x000fea0003800000 */
[----:B------:R-:W1:Y:S02]  /*3cb0*/  LDS R0, [UR8+0x18] ;  /* 0x00001808ff007984 */ /* 0x000e640008000800 */
[----:B-1----:R-:W-:-:S04]  /*3cc0*/  LOP3.LUT R0, R0, UR4, RZ, 0xc0, !PT ;  /* 0x0000000400007c12 */ /* 0x002fc8000f8ec0ff */
[----:B------:R-:W-:-:S13]  /*3cd0*/  ISETP.NE.AND P0, PT, R0, UR4, PT ;  /* 0x0000000400007c0c */ /* 0x000fda000bf05270 */
[----:B------:R-:W-:Y:S05]  /*3ce0*/  @P0 BRA `(.L_x_73) ;  /* 0x00000000003c0947 */ /* 0x000fea0003800000 */
[----:B------:R-:W1:Y:S01]  /*3cf0*/  S2R R2, SR_LANEID ;  /* 0x0000000000027919 */ /* 0x000e620000000000 */
[----:B------:R-:W-:Y:S01]  /*3d00*/  ULOP3.LUT UR5, URZ, UR5, URZ, 0x33, !UPT ;  /* 0x00000005ff057292 */ /* 0x000fe2000f8e33ff */
[----:B------:R-:W-:Y:S01]  /*3d10*/  LOP3.LUT R4, RZ, UR4, RZ, 0x33, !PT ;  /* 0x00000004ff047c12 */ /* 0x000fe2000f8e33ff */
[----:B------:R-:W-:Y:S02]  /*3d20*/  VOTEU.ANY UR4, UPT, PT ;  /* 0x0000000000047886 */ /* 0x000fe400038e0100 */
[----:B------:R-:W-:Y:S01]  /*3d30*/  UFLO.U32 UR4, UR4 ;  /* 0x00000004000472bd */ /* 0x000fe200080e0000 */
[----:B------:R-:W2:Y:S01]  /*3d40*/  REDUX UR6, R4 ;  /* 0x00000000040673c4 */ /* 0x000ea20000000000 */
[----:B------:R-:W-:-:S06]  /*3d50*/  IMAD.U32 R0, RZ, RZ, UR5 ;  /* 0x00000005ff007e24 */ /* 0x000fcc000f8e00ff */
[----:B------:R4:W-:Y:S01]  /*3d60*/  UTCATOMSWS.AND URZ, UR5 ;  /* 0x0000000500ff79e3 */ /* 0x0009e20008000000 */
[----:B------:R-:W3:Y:S01]  /*3d70*/  REDUX UR7, R0 ;  /* 0x00000000000773c4 */ /* 0x000ee20000000000 */
[----:B-1----:R-:W-:Y:S01]  /*3d80*/  ISETP.EQ.U32.AND P0, PT, R2, UR4, PT ;  /* 0x0000000402007c0c */ /* 0x002fe2000bf02070 */
[----:B--2---:R-:W-:Y:S01]  /*3d90*/  IMAD.U32 R2, RZ, RZ, UR6 ;  /* 0x00000006ff027e24 */ /* 0x004fe2000f8e00ff */
[----:B---3--:R-:W-:-:S11]  /*3da0*/  MOV R3, UR7 ;  /* 0x0000000700037c02 */ /* 0x008fd60008000f00 */
[----:B------:R4:W-:Y:S04]  /*3db0*/  @P0 ATOMS.AND RZ, [UR8+0x14], R3 ;  /* 0x00001403ffff098c */ /* 0x0009e8000a800008 */
[----:B------:R4:W-:Y:S01]  /*3dc0*/  @P0 ATOMS.AND RZ, [UR8+0x18], R2 ;  /* 0x00001802ffff098c */ /* 0x0009e2000a800008 */
[----:B------:R-:W-:Y:S05]  /*3dd0*/  BRA `(.L_x_74) ;  /* 0x0000000000147947 */ /* 0x000fea0003800000 */
.L_x_73:
[----:B------:R-:W-:Y:S02]  /*3de0*/  MOV R2, 0x3e00 ;  /* 0x00003e0000027802 */ /* 0x000fe40000000f00 */
[----:B---3-5:R-:W-:Y:S05]  /*3df0*/  CALL.REL.NOINC `($__internal_0_$__cuda_sm10x_tcgen05_guardrail_trap_col_being_dealloced_not_returned_by_alloc) ;  /* 0x0000006000a87944 */ /* 0x028fea0003c00000 */
[----:B------:R-:W-:Y:S05]  /*3e00*/  BRA `(.L_x_74) ;  /* 0x0000000000087947 */ /* 0x000fea0003800000 */
.L_x_72:
[----:B------:R-:W-:Y:S02]  /*3e10*/  MOV R2, 0x3e30 ;  /* 0x00003e3000027802 */ /* 0x000fe40000000f00 */
[----:B---3-5:R-:W-:Y:S05]  /*3e20*/  CALL.REL.NOINC `($__internal_2_$__cuda_sm10x_tcgen05_guardrail_trap_unallocated_columns_being_dealloced) ;  /* 0x0000006000b47944 */ /* 0x028fea0003c00000 */
.L_x_74:
[----:B------:R-:W-:Y:S01]  /*3e30*/  NOP ;  /* 0x0000000000007918 */ /* 0x000fe20000000000 */
[----:B----4-:R-:W-:Y:S05]  /*3e40*/  EXIT ;  /* 0x000000000000794d */ /* 0x010fea0003800000 */
.L_x_56:
[----:B------:R-:W-:-:S09]  /*3e50*/  UISETP.NE.OR UP0, UPT, UR17, 0x3, !UP3 ;  /* 0x000000031100788c */ /* 0x000fd2000df05670 */
[----:B------:R-:W-:Y:S05]  /*3e60*/  BRA.U UP0, `(.L_x_75) ;  /* 0x0000001100547547 */ /* 0x000fea000b800000 */
[----:B------:R-:W1:Y:S01]  /*3e70*/  LDCU UR31, c[0x0][0x370] ;  /* 0x00006e00ff1f77ac */ /* 0x000e620008000800 */
[----:B------:R-:W2:Y:S01]  /*3e80*/  LDC.64 R16, c[0x0][0x348] ;  /* 0x0000d200ff107b82 */ /* 0x000ea20000000a00 */
[----:B------:R-:W-:Y:S02]  /*3e90*/  HFMA2 R13, -RZ, RZ, 0, 0 ;  /* 0x00000000ff0d7431 */ /* 0x000fe400000001ff */
[----:B------:R-:W-:Y:S01]  /*3ea0*/  IMAD.MOV.U32 R15, RZ, RZ, 0x1 ;  /* 0x00000001ff0f7424 */ /* 0x000fe200078e00ff */
[----:B------:R-:W1:Y:S01]  /*3eb0*/  LDCU.128 UR48, c[0x0][0xb10] ;  /* 0x00016200ff3077ac */ /* 0x000e620008000c00 */
[----:B------:R-:W-:Y:S01]  /*3ec0*/  IMAD.MOV.U32 R14, RZ, RZ, RZ ;  /* 0x000000ffff0e7224 */ /* 0x000fe200078e00ff */
[----:B------:R-:W-:Y:S01]  /*3ed0*/  MOV R7, 0x2000 ;  /* 0x0000200000077802 */ /* 0x000fe20000000f00 */
[----:B------:R-:W3:Y:S01]  /*3ee0*/  LDCU UR30, c[0x0][0x374] ;  /* 0x00006e80ff1e77ac */ /* 0x000ee20008000800 */
[----:B------:R-:W4:Y:S01]  /*3ef0*/  LDC.64 R2, c[0x0][0x888] ;  /* 0x00022200ff027b82 */ /* 0x000f220000000a00 */
[----:B------:R-:W3:Y:S01]  /*3f00*/  LDCU UR15, c[0x0][0xb0c] ;  /* 0x00016180ff0f77ac */ /* 0x000ee20008000800 */
[----:B------:R-:W2:Y:S06]  /*3f10*/  LDCU UR40, c[0x0][0xb20] ;  /* 0x00016400ff2877ac */ /* 0x000eac0008000800 */
[----:B------:R-:W4:Y:S01]  /*3f20*/  LDC.64 R4, c[0x0][0x890] ;  /* 0x00022400ff047b82 */ /* 0x000f220000000a00 */
[----:B------:R-:W2:Y:S01]  /*3f30*/  LDCU UR4, c[0x0][0xb30] ;  /* 0x00016600ff0477ac */ /* 0x000ea20008000800 */
[----:B------:R-:W-:Y:S01]  /*3f40*/  UMOV UR21, 0x400 ;  /* 0x0000040000157882 */ /* 0x000fe20000000000 */
[----:B-1----:R-:W-:-:S02]  /*3f50*/  UIMAD.WIDE.U32 UR6, UR31, UR48, URZ ;  /* 0x000000301f0672a5 */ /* 0x002fc4000f8e00ff */
[----:B---3--:R-:W-:Y:S02]  /*3f60*/  UIMAD.WIDE.U32 UR8, UR30, UR51, URZ ;  /* 0x000000331e0872a5 */ /* 0x008fe4000f8e00ff */
[----:B------:R-:W-:Y:S02]  /*3f70*/  ULEA UR21, UR47, UR21, 0x18 ;  /* 0x000000152f157291 */ /* 0x000fe4000f8ec0ff */
[----:B------:R-:W-:Y:S02]  /*3f80*/  UPLOP3.LUT UP3, UPT, UPT, UPT, UPT, 0x40, 0x4 ;  /* 0x000000000004789c */ /* 0x000fe40003f6e870 */
[----:B------:R-:W-:Y:S01]  /*3f90*/  UIADD3 UR37, UPT, UPT, UR21, 0x68, URZ ;  /* 0x0000006815257890 */ /* 0x000fe2000fffe0ff */
[----:B------:R-:W-:Y:S01]  /*3fa0*/  UMOV UR6, UR7 ;  /* 0x0000000700067c82 */ /* 0x000fe20008000000 */
[----:B------:R-:W-:Y:S01]  /*3fb0*/  UMOV UR38, UR9 ;  /* 0x0000000900267c82 */ /* 0x000fe20008000000 */
[----:B------:R-:W-:Y:S02]  /*3fc0*/  UISETP.GE.AND UP0, UPT, UR42, 0x1, UPT ;  /* 0x000000012a00788c */ /* 0x000fe4000bf06270 */
[----:B------:R-:W-:Y:S01]  /*3fd0*/  UISETP.NE.AND UP4, UPT, UR42, 0x1, UPT ;  /* 0x000000012a00788c */ /* 0x000fe2000bf85270 */
[----:B------:R-:W1:Y:S01]  /*3fe0*/  LDCU.64 UR22, c[0x0][0xb28] ;  /* 0x00016500ff1677ac */ /* 0x000e620008000a00 */
[----:B------:R-:W-:-:S02]  /*3ff0*/  UISETP.NE.AND UP6, UPT, UR15, 0x1, UPT ;  /* 0x000000010f00788c */ /* 0x000fc4000bfc5270 */
[----:B------:R-:W-:Y:S02]  /*4000*/  UISETP.NE.AND UP5, UPT, UR50, 0x1, UPT ;  /* 0x000000013200788c */ /* 0x000fe4000bfa5270 */
[----:B------:R-:W-:Y:S02]  /*4010*/  UIADD3 UR33, UPT, UPT, UR21, 0x50, URZ ;  /* 0x0000005015217890 */ /* 0x000fe4000fffe0ff */
[----:B------:R-:W-:Y:S02]  /*4020*/  UIADD3 UR25, UPT, UPT, UR21, 0x58, URZ ;  /* 0x0000005815197890 */ /* 0x000fe4000fffe0ff */
[----:B------:R-:W-:Y:S02]  /*4030*/  UIADD3 UR17, UPT, UPT, UR21, 0x60, URZ ;  /* 0x0000006015117890 */ /* 0x000fe4000fffe0ff */
[----:B------:R-:W-:Y:S02]  /*4040*/  UPRMT UR37, UR47, 0x654, UR37 ;  /* 0x000006542f257896 */ /* 0x000fe40008000025 */
[----:B------:R-:W-:-:S02]  /*4050*/  USHF.R.U32.HI UR39, URZ, UR49, UR6 ;  /* 0x00000031ff277299 */ /* 0x000fc40008011606 */
[----:B--2---:R-:W-:Y:S02]  /*4060*/  USHF.R.U32.HI UR38, URZ, UR40, UR38 ;  /* 0x00000028ff267299 */ /* 0x004fe40008011626 */
[----:B------:R-:W-:-:S11]  /*4070*/  UISETP.NE.AND UP2, UPT, UR4, 0x1, UPT ;  /* 0x000000010400788c */ /* 0x000fd6000bf45270 */
.L_x_86:
[C---:B------:R-:W-:Y:S02]  /*4080*/  LEA R12, R14.reuse, UR21, 0x3 ;  /* 0x000000150e0c7c11 */ /* 0x040fe4000f8e18ff */
[----:B------:R-:W-:Y:S02]  /*4090*/  SHF.L.U32 R9, R13, 0x1f, RZ ;  /* 0x0000001f0d097819 */ /* 0x000fe400000006ff */
[----:B------:R-:W-:Y:S02]  /*40a0*/  LEA R10, R14, UR21, 0x4 ;  /* 0x000000150e0a7c11 */ /* 0x000fe4000f8e20ff */
[----:B--2---:R-:W2:Y:S02]  /*40b0*/  SYNCS.PHASECHK.TRANS64.TRYWAIT P0, [R12+URZ+0xa0], R9 ;  /* 0x0000a0090c0075a7 */ /* 0x004ea400080011ff */
[----:B--2---:R-:W-:Y:S05]  /*40c0*/  @!P0 BRA `(.L_x_76) ;  /* 0x0000005800a48947 */ /* 0x004fea0003800000 */
.L_x_168:
[----:B--2---:R-:W2:Y:S01]  /*40d0*/  LDS.128 R8, [R10+0x130] ;  /* 0x000130000a087984 */ /* 0x004ea20000000c00 */
[----:B------:R-:W-:Y:S01]  /*40e0*/  UISETP.GE.AND UP0, UPT, UR42, 0x1, UPT ;  /* 0x000000012a00788c */ /* 0x000fe2000bf06270 */
[----:B------:R-:W-:Y:S01]  /*40f0*/  @!PT LDS RZ, [RZ] ;  /* 0x00000000fffff984 */ /* 0x000fe20000000800 */
[----:B------:R-:W-:Y:S01]  /*4100*/  @!PT LDS RZ, [RZ] ;  /* 0x00000000fffff984 */ /* 0x000fe20000000800 */
[----:B------:R-:W-:Y:S01]  /*4110*/  @!PT LDS RZ, [RZ] ;  /* 0x00000000fffff984 */ /* 0x000fe20000000800 */
[----:B------:R-:W-:Y:S01]  /*4120*/  @!PT LDS RZ, [RZ] ;  /* 0x00000000fffff984 */ /* 0x000fe20000000800 */
[----:B------:R3:W-:Y:S06]  /*4130*/  MEMBAR.ALL.CTA ;  /* 0x0000000000007992 */ /* 0x0007ec0000008000 */
[----:B---3--:R-:W3:Y:S01]  /*4140*/  FENCE.VIEW.ASYNC.S ;  /* 0x00000000000073c6 */ /* 0x008ee20000000000 */
[----:B--2---:R-:W-:Y:S11]  /*4150*/  LOP3.LUT P0, RZ, R10, 0x1, RZ, 0xc0, !PT ;  /* 0x000000010aff7812 */ /* 0x004ff6000780c0ff */
[----:B------:R-:W-:Y:S02]  /*4160*/  @!UPT UIADD3 URZ, UPT, UPT, URZ, URZ, URZ ;  /* 0x000000fffffff290 */ /* 0x000fe4000fffe0ff */
[----:B---3--:R-:W-:Y:S01]  /*4170*/  VOTEU.ANY UP1, P0 ;  /* 0x0000000000ff7886 */ /* 0x008fe20000020100 */
[----:B------:R-:W-:Y:S11]  /*4180*/  PLOP3.LUT P0, PT, PT, PT, UP1, 0x80, 0x8 ;  /* 0x000000000008781c */ /* 0x000ff60003f0f018 */
[----:B------:R-:W-:Y:S02]  /*4190*/  @!UPT UIADD3 URZ, UPT, UPT, URZ, URZ, URZ ;  /* 0x000000fffffff290 */ /* 0x000fe4000fffe0ff */
[----:B------:R-:W-:Y:S02]  /*41a0*/  @P0 SHF.R.U32.HI R0, RZ, 0x10, R9 ;  /* 0x00000010ff000819 */ /* 0x000fe40000011609 */
[----:B------:R-:W-:Y:S02]  /*41b0*/  @P0 MOV R6, R8 ;  /* 0x0000000800060202 */ /* 0x000fe40000000f00 */
[----:B------:R-:W-:Y:S01]  /*41c0*/  @P0 R2UR UR4, R0 ;  /* 0x00000000000402ca */ /* 0x000fe200000e0000 */
[----:B------:R-:W-:Y:S01]  /*41d0*/  VIADD R0, R12, 0xb0 ;  /* 0x000000b00c007836 */ /* 0x000fe20000000000 */
[----:B------:R-:W-:Y:S02]  /*41e0*/  @P0 LOP3.LUT R8, R9, 0xffff, RZ, 0xc0, !PT ;  /* 0x0000ffff09080812 */ /* 0x000fe400078ec0ff */
[----:B------:R-:W-:Y:S02]  /*41f0*/  @P0 R2UR UR6, R6 ;  /* 0x00000000060602ca */ /* 0x000fe400000e0000 */
[----:B------:R-:W-:Y:S02]  /*4200*/  PRMT R0, RZ, 0x654, R0 ;  /* 0x00000654ff007816 */ /* 0x000fe40000000000 */
[----:B------:R-:W-:Y:S02]  /*4210*/  @P0 R2UR UR5, R8 ;  /* 0x00000000080502ca */ /* 0x000fe400000e0000 */
[----:B------:R2:W-:Y:S03]  /*4220*/  SYNCS.ARRIVE.TRANS64.RED.A1T0 RZ, [R0+URZ], RZ ;  /* 0x000000ff00ff79a7 */ /* 0x0005e600081004ff */
[----:B------:R-:W-:Y:S04]  /*4230*/  @UP1 UMOV UR29, UR4 ;  /* 0x00000004001d1c82 */ /* 0x000fe80008000000 */
[----:B------:R-:W-:Y:S04]  /*4240*/  @UP1 UMOV UR14, UR6 ;  /* 0x00000006000e1c82 */ /* 0x000fe80008000000 */
[----:B------:R-:W-:Y:S01]  /*4250*/  @UP1 UMOV UR13, UR5 ;  /* 0x00000005000d1c82 */ /* 0x000fe20008000000 */
[----:B------:R-:W-:Y:S05]  /*4260*/  BRA.U !UP0, `(.L_x_77) ;  /* 0x0000000108a47547 */ /* 0x000fea000b800000 */
[----:B------:R-:W-:Y:S02]  /*4270*/  UIMAD.WIDE.U32 UR18, UR13, UR51, URZ ;  /* 0x000000330d1272a5 */ /* 0x000fe4000f8e00ff */
[----:B------:R-:W-:Y:S02]  /*4280*/  UIMAD.WIDE.U32 UR26, UR14, UR48, URZ ;  /* 0x000000300e1a72a5 */ /* 0x000fe4000f8e00ff */
[----:B------:R-:W-:Y:S02]  /*4290*/  USEL UR4, UR30, UR38, !UP5 ;  /* 0x000000261e047287 */ /* 0x000fe4000e800000 */
[----:B------:R-:W-:Y:S02]  /*42a0*/  USEL UR7, UR31, UR39, !UP6 ;  /* 0x000000271f077287 */ /* 0x000fe4000f000000 */
[----:B-1----:R-:W-:Y:S02]  /*42b0*/  UIMAD.WIDE.U32 UR8, UR4, UR22, URZ ;  /* 0x00000016040872a5 */ /* 0x002fe4000f8e00ff */
[----:B------:R-:W-:Y:S01]  /*42c0*/  UIMAD.WIDE.U32 UR10, UR7, UR22, URZ ;  /* 0x00000016070a72a5 */ /* 0x000fe2000f8e00ff */
[----:B------:R-:W-:Y:S02]  /*42d0*/  UMOV UR5, UR19 ;  /* 0x0000001300057c82 */ /* 0x000fe40008000000 */
[----:B------:R-:W-:Y:S03]  /*42e0*/  USHF.R.U32.HI UR6, URZ, UR40, UR5 ;  /* 0x00000028ff067299 */ /* 0x000fe60008011605 */
[----:B------:R-:W-:Y:S01]  /*42f0*/  UMOV UR5, UR27 ;  /* 0x0000001b00057c82 */ /* 0x000fe20008000000 */
[----:B------:R-:W-:Y:S02]  /*4300*/  USEL UR6, UR13, UR6, !UP5 ;  /* 0x000000060d067287 */ /* 0x000fe4000e800000 */
[----:B------:R-:W-:Y:S03]  /*4310*/  USHF.R.U32.HI UR12, URZ, UR49, UR5 ;  /* 0x00000031ff0c7299 */ /* 0x000fe60008011605 */
[----:B------:R-:W-:Y:S02]  /*4320*/  UMOV UR5, UR9 ;  /* 0x0000000900057c82 */ /* 0x000fe40008000000 */
[----:B------:R-:W-:Y:S03]  /*4330*/  @UP4 USHF.R.U32.HI UR4, URZ, UR23, UR5 ;  /* 0x00000017ff044299 */ /* 0x000fe60008011605 */
[----:B------:R-:W-:Y:S01]  /*4340*/  UMOV UR5, UR11 ;  /* 0x0000000b00057c82 */ /* 0x000fe20008000000 */
[----:B------:R-:W-:Y:S02]  /*4350*/  UIMAD UR4, UR42, UR4, URZ ;  /* 0x000000042a0472a4 */ /* 0x000fe4000f8e02ff */
[----:B------:R-:W-:Y:S02]  /*4360*/  @UP4 USHF.R.U32.HI UR7, URZ, UR23, UR5 ;  /* 0x00000017ff074299 */ /* 0x000fe40008011605 */
[----:B------:R-:W-:Y:S02]  /*4370*/  UIMAD.WIDE.U32 UR10, UR6, UR22, URZ ;  /* 0x00000016060a72a5 */ /* 0x000fe4000f8e00ff */
[----:B------:R-:W-:Y:S02]  /*4380*/  USEL UR5, UR14, UR12, !UP6 ;  /* 0x0000000c0e057287 */ /* 0x000fe4000f000000 */
[----:B------:R-:W-:Y:S02]  /*4390*/  UIMAD UR8, UR42, UR7, URZ ;  /* 0x000000072a0872a4 */ /* 0x000fe4000f8e02ff */
[----:B------:R-:W-:Y:S03]  /*43a0*/  UISETP.GE.AND UP0, UPT, UR6, UR4, UPT ;  /* 0x000000040600728c */ /* 0x000fe6000bf06270 */
[----:B------:R-:W-:Y:S01]  /*43b0*/  UMOV UR4, UR11 ;  /* 0x0000000b00047c82 */ /* 0x000fe20008000000 */
[----:B------:R-:W-:Y:S02]  /*43c0*/  UISETP.GE.OR UP0, UPT, UR5, UR8, UP0 ;  /* 0x000000080500728c */ /* 0x000fe40008706670 */
[----:B------:R-:W-:Y:S02]  /*43d0*/  USHF.R.U32.HI UR4, URZ, UR23, UR4 ;  /* 0x00000017ff047299 */ /* 0x000fe40008011604 */
[----:B------:R-:W-:Y:S02]  /*43e0*/  UIMAD.WIDE.U32 UR8, UR5, UR22, URZ ;  /* 0x00000016050872a5 */ /* 0x000fe4000f8e00ff */
[----:B------:R-:W-:Y:S04]  /*43f0*/  USEL UR10, UR6, UR4, !UP4 ;  /* 0x00000004060a7287 */ /* 0x000fe8000e000000 */
[----:B------:R-:W-:Y:S01]  /*4400*/  UIADD3 UR11, UPT, UPT, -UR10, URZ, URZ ;  /* 0x000000ff0a0b7290 */ /* 0x000fe2000fffe1ff */
[----:B------:R-:W-:Y:S02]  /*4410*/  @!UP0 UMOV UR4, UR9 ;  /* 0x0000000900048c82 */ /* 0x000fe40008000000 */
[----:B------:R-:W-:Y:S02]  /*4420*/  @!UP0 USHF.R.U32.HI UR4, URZ, UR23, UR4 ;  /* 0x00000017ff048299 */ /* 0x000fe40008011604 */
[----:B------:R-:W-:Y:S02]  /*4430*/  UIMAD UR8, UR42, UR11, UR6 ;  /* 0x0000000b2a0872a4 */ /* 0x000fe4000f8e0206 */
[----:B------:R-:W-:Y:S04]  /*4440*/  @!UP0 USEL UR4, UR5, UR4, !UP4 ;  /* 0x0000000405048287 */ /* 0x000fe8000e000000 */
[----:B------:R-:W-:Y:S02]  /*4450*/  @!UP0 UIMAD UR8, UR7, UR8, UR4 ;  /* 0x00000008070882a4 */ /* 0x000fe4000f8e0204 */
[----:B------:R-:W-:Y:S02]  /*4460*/  @!UP0 UIADD3 UR9, UPT, UPT, UR10, -UR4, URZ ;  /* 0x800000040a098290 */ /* 0x000fe4000fffe0ff */
[----:B------:R-:W-:Y:S02]  /*4470*/  UIADD3 UR4, UPT, UPT, -UR5, URZ, URZ ;  /* 0x000000ff05047290 */ /* 0x000fe4000fffe1ff */
[----:B------:R-:W-:Y:S02]  /*4480*/  UIADD3 UR7, UPT, UPT, -UR6, URZ, URZ ;  /* 0x000000ff06077290 */ /* 0x000fe4000fffe1ff */
[----:B------:R-:W-:Y:S02]  /*4490*/  @!UP0 UIMAD UR6, UR9, UR42, UR5 ;  /* 0x0000002a090682a4 */ /* 0x000fe4000f8e0205 */
[----:B------:R-:W-:Y:S02]  /*44a0*/  UIMAD UR14, UR15, UR4, UR14 ;  /* 0x000000040f0e72a4 */ /* 0x000fe4000f8e020e */
[----:B------:R-:W-:Y:S01]  /*44b0*/  UIMAD UR13, UR50, UR7, UR13 ;  /* 0x00000007320d72a4 */ /* 0x000fe2000f8e020d */
[----:B------:R-:W-:Y:S02]  /*44c0*/  @!UP0 UMOV UR5, UR8 ;  /* 0x0000000800058c82 */ /* 0x000fe40008000000 */
[----:B------:R-:W-:Y:S02]  /*44d0*/  UIMAD UR14, UR5, UR15, UR14 ;  /* 0x0000000f050e72a4 */ /* 0x000fe4000f8e020e */
[----:B------:R-:W-:Y:S11]  /*44e0*/  UIMAD UR13, UR6, UR50, UR13 ;  /* 0x00000032060d72a4 */ /* 0x000ff6000f8e020d */
[----:B------:R-:W-:Y:S01]  /*44f0*/  @!UPT UIADD3 URZ, UPT, UPT, URZ, URZ, URZ ;  /* 0x000000fffffff290 */ /* 0x000fe2000fffe0ff */
.L_x_77:
[----:B------:R-:W3:Y:S01]  /*4500*/  @!UP2 LDCU.128 UR8, c[0x0][0xb10] ;  /* 0x00016200ff08a7ac */ /* 0x000ee20008000c00 */
[C---:B----4-:R-:W-:Y:S02]  /*4510*/  ISETP.NE.U32.AND P1, PT, R4.reuse, RZ, PT ;  /* 0x000000ff0400720c */ /* 0x050fe40003f25070 */
[----:B------:R-:W-:Y:S02]  /*4520*/  ISETP.NE.U32.AND P0, PT, R4, RZ, PT ;  /* 0x000000ff0400720c */ /* 0x000fe40003f05070 */
[C---:B------:R-:W-:Y:S02]  /*4530*/  ISETP.NE.AND.EX P1, PT, R5.reuse, RZ, PT, P1 ;  /* 0x000000ff0500720c */ /* 0x040fe40003f25310 */
[----:B------:R-:W-:Y:S01]  /*4540*/  ISETP.NE.AND.EX P0, PT, R5, RZ, PT, P0 ;  /* 0x000000ff0500720c */ /* 0x000fe20003f05300 */
[----:B------:R-:W4:Y:S01]  /*4550*/  @!UP2 LDCU UR5, c[0x0][0xb0c] ;  /* 0x00016180ff05a7ac */ /* 0x000f220008000800 */
[----:B------:R-:W-:Y:S01]  /*4560*/  SHF.L.U32 R9, R15, 0x1f, RZ ;  /* 0x0000001f0f097819 */ /* 0x000fe200000006ff */
[----:B------:R-:W-:Y:S02]  /*4570*/  USHF.L.U32 UR35, UR16, 0x7, URZ ;  /* 0x0000000710237899 */ /* 0x000fe400080006ff */
[----:B------:R-:W-:Y:S02]  /*4580*/  USHF.L.U32 UR34, UR20, 0x7, URZ ;  /* 0x0000000714227899 */ /* 0x000fe400080006ff */
[----:B---3--:R-:W-:Y:S07]  /*4590*/  UIMAD.WIDE.U32 UR6, UR14, UR8, URZ ;  /* 0x000000080e0672a5 */ /* 0x008fee000f8e00ff */
[----:B------:R-:W-:Y:S01]  /*45a0*/  @!UP2 UMOV UR4, UR7 ;  /* 0x000000070004ac82 */ /* 0x000fe20008000000 */
[----:B----4-:R-:W-:Y:S02]  /*45b0*/  @!UP2 UISETP.NE.AND UP0, UPT, UR5, 0x1, UPT ;  /* 0x000000010500a88c */ /* 0x010fe4000bf05270 */
[----:B------:R-:W-:Y:S02]  /*45c0*/  @!UP2 USHF.R.U32.HI UR4, URZ, UR9, UR4 ;  /* 0x00000009ff04a299 */ /* 0x000fe40008011604 */
[----:B------:R-:W-:Y:S02]  /*45d0*/  UIMAD.WIDE.U32 UR6, UR13, UR11, URZ ;  /* 0x0000000b0d0672a5 */ /* 0x000fe4000f8e00ff */
[----:B------:R-:W-:Y:S02]  /*45e0*/  @!UP2 USEL UR8, UR14, UR4, !UP0 ;  /* 0x000000040e08a287 */ /* 0x000fe4000c000000 */
[----:B------:R-:W-:Y:S03]  /*45f0*/  @!UP2 UISETP.NE.AND UP0, UPT, UR10, 0x1, UPT ;  /* 0x000000010a00a88c */ /* 0x000fe6000bf05270 */
[----:B------:R-:W-:Y:S02]  /*4600*/  @!UP2 UMOV UR6, UR7 ;  /* 0x000000070006ac82 */ /* 0x000fe40008000000 */
[----:B------:R-:W3:Y:S02]  /*4610*/  @!UP2 LDCU UR4, c[0x0][0xb20] ;  /* 0x00016400ff04a7ac */ /* 0x000ee40008000800 */
[----:B---3--:R-:W-:Y:S04]  /*4620*/  @!UP2 USHF.R.U32.HI UR6, URZ, UR4, UR6 ;  /* 0x00000004ff06a299 */ /* 0x008fe80008011606 */
[----:B------:R-:W-:Y:S04]  /*4630*/  @!UP2 USEL UR6, UR13, UR6, !UP0 ;  /* 0x000000060d06a287 */ /* 0x000fe8000c000000 */
[----:B------:R-:W-:Y:S02]  /*4640*/  @!UP2 UIADD3 UR4, UPT, UPT, -UR8, UR6, URZ ;  /* 0x000000060804a290 */ /* 0x000fe4000fffe1ff */
[----:B------:R-:W-:Y:S02]  /*4650*/  @!UP2 UIADD3 UR6, UPT, UPT, UR8, -UR6, URZ ;  /* 0x800000060806a290 */ /* 0x000fe4000fffe0ff */
[----:B------:R-:W-:Y:S02]  /*4660*/  @!UP2 UIMAD UR14, UR4, UR5, UR14 ;  /* 0x00000005040ea2a4 */ /* 0x000fe4000f8e020e */
[----:B------:R-:W-:Y:S01]  /*4670*/  @!UP2 UIMAD UR13, UR6, UR10, UR13 ;  /* 0x0000000a060da2a4 */ /* 0x000fe2000f8e020d */
[----:B------:R-:W-:Y:S11]  /*4680*/  BRA.U UP3, `(.L_x_78) ;  /* 0x0000000103107547 */ /* 0x000ff6000b800000 */
[----:B--2---:R-:W-:Y:S04]  /*4690*/  MOV R0, UR43 ;  /* 0x0000002b00007c02 */ /* 0x004fe80008000f00 */
[----:B------:R-:W-:Y:S04]  /*46a0*/  SHF.L.U32 R11, R0, 0x1f, RZ ;  /* 0x0000001f000b7819 */ /* 0x000fe800000006ff */
[----:B------:R-:W2:Y:S02]  /*46b0*/  SYNCS.PHASECHK.TRANS64.TRYWAIT P2, [UR21+0x98], R11 ;  /* 0x0000980bff0075a7 */ /* 0x000ea40008041115 */
[----:B--2---:R-:W-:Y:S05]  /*46c0*/  @!P2 BRA `(.L_x_79) ;  /* 0x000000540038a947 */ /* 0x004fea0003800000 */
.L_x_78:
[----:B------:R-:W-:Y:S05]  /*46d0*/  @!P1 BRA `(.L_x_80) ;  /* 0x0000000000309947 */ /* 0x000fea0003800000 */
[----:B------:R-:W-:Y:S01]  /*46e0*/  ISETP.NE.U32.AND P1, PT, R2, RZ, PT ;  /* 0x000000ff0200720c */ /* 0x000fe20003f25070 */
[----:B------:R-:W3:Y:S01]  /*46f0*/  LDCU.64 UR4, c[0x0][0x358] ;  /* 0x00006b00ff0477ac */ /* 0x000ee20008000a00 */
[----:B------:R-:W-:Y:S02]  /*4700*/  IMAD.MOV.U32 R80, RZ, RZ, 0x1 ;  /* 0x00000001ff507424 */ /* 0x000fe400078e00ff */
[----:B------:R-:W-:Y:S11]  /*4710*/  ISETP.NE.AND.EX P1, PT, R3, RZ, PT, P1 ;  /* 0x000000ff0300720c */ /* 0x000ff60003f25310 */
[----:B------:R-:W-:Y:S02]  /*4720*/  @!UPT UIADD3 URZ, UPT, UPT, URZ, URZ, URZ ;  /* 0x000000fffffff290 */ /* 0x000fe4000fffe0ff */
[----:B--2---:R-:W2:Y:S01]  /*4730*/  @P1 LDC.64 R10, c[0x0][0x888] ;  /* 0x00022200ff0a1b82 */ /* 0x004ea20000000a00 */
[----:B------:R-:W-:Y:S04]  /*4740*/  @P1 IMAD R0, R4, UR36, RZ ;  /* 0x0000002404001c24 */ /* 0x000fe8000f8e02ff */
[----:B--2---:R-:W-:Y:S04]  /*4750*/  @P1 IMAD.WIDE R10, R0, 0x4, R10 ;  /* 0x00000004000a1825 */ /* 0x004fe800078e020a */
[----:B------:R-:W-:Y:S01]  /*4760*/  HFMA2 R0, -RZ, RZ, 0, 5.9604644775390625e-08 ;  /* 0x00000001ff007431 */ /* 0x000fe200000001ff */
[----:B---3-5:R3:W5:Y:S04]  /*4770*/  @P1 LDG.E R41, desc[UR4][R10.64] ;  /* 0x000000040a291981 */ /* 0x028768000c1e1900 */
[----:B------:R-:W-:Y:S01]  /*4780*/  @!P1 PRMT R80, R0, 0x7610, R80 ;  /* 0x0000761000509816 */ /* 0x000fe20000000050 */
[----:B---3--:R-:W4:Y:S06]  /*4790*/  @!P1 LDC R41, c[0x0][0x880] ;  /* 0x00022000ff299b82 */ /* 0x008f2c0000000800 */
.L_x_80:
[----:B----45:R-:W-:Y:S01]  /*47a0*/  @!P0 FSETP.EQ.AND P1, PT, R41, RZ, PT ;  /* 0x000000ff2900820b */ /* 0x030fe20003f22000 */
[----:B------:R-:W-:Y:S01]  /*47b0*/  @!UPT UIADD3 URZ, UPT, UPT, URZ, URZ, URZ ;  /* 0x000000fffffff290 */ /* 0x000fe2000fffe0ff */
[----:B------:R-:W-:Y:S11]  /*47c0*/  @!P0 BRA `(.L_x_81) ;  /* 0x0000000000188947 */ /* 0x000ff60003800000 */
[----:B------:R-:W-:Y:S02]  /*47d0*/  LOP3.LUT P0, RZ, R80, 0xff, RZ, 0xc0, !PT ;  /* 0x000000ff50ff7812 */ /* 0x000fe4000780c0ff */
[----:B------:R-:W-:Y:S04]  /*47e0*/  ISETP.NE.U32.AND P1, PT, R2, RZ, PT ;  /* 0x000000ff0200720c */ /* 0x000fe80003f25070 */
[----:B------:R-:W-:Y:S04]  /*47f0*/  ISETP.NE.AND.EX P1, PT, R3, RZ, PT, P1 ;  /* 0x000000ff0300720c */ /* 0x000fe80003f25310 */
[----:B------:R-:W-:Y:S03]  /*4800*/  PLOP3.LUT P1, PT, P1, PT, PT, 0x8, 0x80 ;  /* 0x000000000080781c */ /* 0x000fe60000f2e170 */
[----:B------:R-:W-:Y:S11]  /*4810*/  @P0 FSETP.EQ.AND P1, PT, R41, RZ, PT ;  /* 0x000000ff2900020b */ /* 0x000ff60003f22000 */
[----:B------:R-:W-:Y:S02]  /*4820*/  @!UPT UIADD3 URZ, UPT, UPT, URZ, URZ, URZ ;  /* 0x000000fffffff290 */ /* 0x000fe4000fffe0ff */
.L_x_81:
[----:B------:R-:W3:Y:S01]  /*4830*/  SYNCS.PHASECHK.TRANS64.TRYWAIT P2, [UR21+0x70], R9 ;  /* 0x00007009ff0075a7 */ /* 0x000ee20008041115 */
[----:B------:R-:W-:Y:S04]  /*4840*/  ELECT P0, URZ, PT ;  /* 0x0000000000ff782f */ /* 0x000fe80003800000 */
[----:B------:R-:W-:Y:S11]  /*4850*/  PLOP3.LUT P1, PT, P1, P0, PT, 0xf2, 0x2f ;  /* 0x00000000002f781c */ /* 0x000ff60000f21e72 */
[----:B------:R-:W-:Y:S02]  /*4860*/  @!UPT UIADD3 URZ, UPT, UPT, URZ, URZ, URZ ;  /* 0x000000fffffff290 */ /* 0x000fe4000fffe0ff */
[----:B------:R-:W-:Y:S05]  /*4870*/  @!P1 IADD3 R8, P0, PT, R16, 0x580, RZ ;  /* 0x0000058010089810 */ /* 0x000fea0007f1e0ff */
[----:B------:R-:W-:Y:S01]  /*4880*/  @!P1 IMAD.X R6, RZ, RZ, R17, P0 ;  /* 0x000000ffff069224 */ /* 0x000fe200000e0611 */
[----:B---3--:R-:W-:Y:S07]  /*4890*/  @!P2 BRA `(.L_x_82) ;  /* 0x0000005000dca947 */ /* 0x008fee0003800000 */
.L_x_171:
[----:B------:R-:W-:Y:S01]  /*48a0*/  @!P1 R2UR UR5, R8 ;  /* 0x00000000080592ca */ /* 0x000fe200000e0000 */
[----:B------:R-:W-:Y:S01]  /*48b0*/  VOTEU.ALL UP0, P1 ;  /* 0x0000000000ff7886 */ /* 0x000fe20000800000 */
[----:B------:R-:W-:Y:S01]  /*48c0*/  @!P1 R2UR UR4, R6 ;  /* 0x00000000060492ca */ /* 0x000fe200000e0000 */
[----:B--2---:R-:W-:Y:S01]  /*48d0*/  @!P1 IMAD.MOV.U32 R0, RZ, RZ, 0x2000 ;  /* 0x00002000ff009424 */ /* 0x004fe200078e00ff */
[----:B------:R-:W-:Y:S01]  /*48e0*/  UMOV UR8, 0x0 ;  /* 0x0000000000087882 */ /* 0x000fe20000000000 */
[----:B------:R-:W-:Y:S01]  /*48f0*/  UMOV UR9, 0x10000000 ;  /* 0x1000000000097882 */ /* 0x000fe20000000000 */
[----:B------:R-:W-:Y:S01]  /*4900*/  @!UP0 UIADD3 UR32, UPT, UPT, UR21, 0x200, URZ ;  /* 0x0000020015208890 */ /* 0x000fe2000fffe0ff */
[----:B------:R-:W-:Y:S01]  /*4910*/  @!P1 IADD3 R8, P0, PT, R16, 0x580, RZ ;  /* 0x0000058010089810 */ /* 0x000fe20007f1e0ff */
[----:B------:R-:W-:Y:S01]  /*4920*/  VOTEU.ALL UP0, P1 ;  /* 0x0000000000ff7886 */ /* 0x000fe20000800000 */
[----:B------:R-:W-:Y:S03]  /*4930*/  UPRMT UR6, UR47, 0x654, UR33 ;  /* 0x000006542f067896 */ /* 0x000fe60008000021 */
[----:B------:R-:W-:Y:S02]  /*4940*/  @!P1 IMAD.X R6, RZ, RZ, R17, P0 ;  /* 0x000000ffff069224 */ /* 0x000fe400000e0611 */
[----:B------:R-:W-:Y:S02]  /*4950*/  IMAD.U32 R10, RZ, RZ, UR5 ;  /* 0x00000005ff0a7e24 */ /* 0x000fe4000f8e00ff */
[----:B------:R-:W-:Y:S03]  /*4960*/  IMAD.U32 R11, RZ, RZ, UR4 ;  /* 0x00000004ff0b7e24 */ /* 0x000fe6000f8e00ff */
[----:B------:R-:W-:Y:S02]  /*4970*/  @!P1 R2UR UR4, R10 ;  /* 0x000000000a0492ca */ /* 0x000fe400000e0000 */
[----:B------:R-:W-:Y:S11]  /*4980*/  @!P1 R2UR UR5, R11 ;  /* 0x000000000b0592ca */ /* 0x000ff600000e0000 */
[----:B------:R-:W-:Y:S02]  /*4990*/  @!UPT UIADD3 URZ, UPT, UPT, URZ, URZ, URZ ;  /* 0x000000fffffff290 */ /* 0x000fe4000fffe0ff */
[----:B------:R2:W-:Y:S01]  /*49a0*/  @!UP0 UTMALDG.3D [UR32], [UR4], desc[UR8] ;  /* 0x00000820040085b4 */ /* 0x0005e20008011000 */
[----:B------:R2:W-:Y:S01]  /*49b0*/  @!P1 SYNCS.ARRIVE.TRANS64.RED.A0TR RZ, [UR21+0x50], R0 ;  /* 0x00005000ffff99a7 */ /* 0x0005e20008300415 */
[----:B------:R-:W-:Y:S01]  /*49c0*/  SYNCS.ARRIVE.TRANS64.RED.A1T0 RZ, [UR6], RZ ;  /* 0x000000ffffff79a7 */ /* 0x000fe20008100406 */
[----:B------:R-:W3:Y:S02]  /*49d0*/  SYNCS.PHASECHK.TRANS64.TRYWAIT P2, [UR21+0x78], R9 ;  /* 0x00007809ff0075a7 */ /* 0x000ee40008041115 */
[----:B--23--:R-:W-:Y:S05]  /*49e0*/  @!P2 BRA `(.L_x_83) ;  /* 0x0000005000a0a947 */ /* 0x00cfea0003800000 */
.L_x_173:
        /* <DEDUP_REMOVED lines=8> */
[----:B------:R-:W-:Y:S01]  /*4a70*/  @!UP0 UIADD3 UR24, UPT, UPT, UR21, 0x2200, URZ ;  /* 0x0000220015188890 */ /* 0x000fe2000fffe0ff */
[----:B------:R-:W-:Y:S01]  /*4a80*/  VOTEU.ALL UP0, P1 ;  /* 0x0000000000ff7886 */ /* 0x000fe20000800000 */
[----:B------:R-:W-:Y:S01]  /*4a90*/  UMOV UR27, UR35 ;  /* 0x00000023001b7c82 */ /* 0x000fe20008000000 */
[----:B------:R-:W-:Y:S02]  /*4aa0*/  UMOV UR28, UR36 ;  /* 0x00000024001c7c82 */ /* 0x000fe40008000000 */
[----:B------:R-:W-:Y:S01]  /*4ab0*/  IMAD.U32 R10, RZ, RZ, UR5 ;  /* 0x00000005ff0a7e24 */ /* 0x000fe2000f8e00ff */
[----:B------:R-:W-:Y:S01]  /*4ac0*/  UPRMT UR6, UR47, 0x654, UR25 ;  /* 0x000006542f067896 */ /* 0x000fe20008000019 */
[----:B------:R-:W-:Y:S02]  /*4ad0*/  IMAD.U32 R11, RZ, RZ, UR4 ;  /* 0x00000004ff0b7e24 */ /* 0x000fe4000f8e00ff */
[----:B------:R-:W-:Y:S01]  /*4ae0*/  @!P1 IMAD.X R6, RZ, RZ, R17, P0 ;  /* 0x000000ffff069224 */ /* 0x000fe200000e0611 */
        /* <DEDUP_REMOVED lines=8> */
.L_x_175:
[----:B------:R-:W-:Y:S01]  /*4b70*/  @!P1 R2UR UR5, R8 ;  /* 0x00000000080592ca */ /* 0x000fe200000e0000 */
[----:B------:R-:W-:Y:S01]  /*4b80*/  VOTEU.ALL UP0, P1 ;  /* 0x0000000000ff7886 */ /* 0x000fe20000800000 */
[----:B------:R-:W-:Y:S01]  /*4b90*/  @!P1 R2UR UR4, R6 ;  /* 0x00000000060492ca */ /* 0x000fe200000e0000 */
[----:B--2---:R-:W-:Y:S01]  /*4ba0*/  @!P1 IMAD.MOV.U32 R0, RZ, RZ, 0x2000 ;  /* 0x00002000ff009424 */ /* 0x004fe200078e00ff */
[----:B------:R-:W-:Y:S01]  /*4bb0*/  UMOV UR8, 0x0 ;  /* 0x0000000000087882 */ /* 0x000fe20000000000 */
[----:B------:R-:W-:Y:S01]  /*4bc0*/  UMOV UR9, 0x10000000 ;  /* 0x1000000000097882 */ /* 0x000fe20000000000 */
[----:B------:R-:W-:Y:S01]  /*4bd0*/  @!UP0 UIADD3 UR18, UPT, UPT, UR34, 0x40, URZ ;  /* 0x0000004022128890 */ /* 0x000fe2000fffe0ff */
[----:B------:R-:W-:Y:S01]  /*4be0*/  VIADD R14, R14, 0x1 ;  /* 0x000000010e0e7836 */ /* 0x000fe20000000000 */
[----:B------:R-:W-:Y:S01]  /*4bf0*/  @!UP0 UIADD3 UR16, UPT, UPT, UR21, 0x4200, URZ ;  /* 0x0000420015108890 */ /* 0x000fe2000fffe0ff */
[----:B------:R-:W-:Y:S01]  /*4c00*/  VOTEU.ALL UP0, P1 ;  /* 0x0000000000ff7886 */ /* 0x000fe20000800000 */
[----:B------:R-:W-:Y:S01]  /*4c10*/  UMOV UR19, UR35 ;  /* 0x0000002300137c82 */ /* 0x000fe20008000000 */
[----:B------:R-:W-:Y:S02]  /*4c20*/  UMOV UR20, UR36 ;  /* 0x0000002400147c82 */ /* 0x000fe40008000000 */
[----:B------:R-:W-:Y:S01]  /*4c30*/  IMAD.U32 R10, RZ, RZ, UR5 ;  /* 0x00000005ff0a7e24 */ /* 0x000fe2000f8e00ff */
[----:B------:R-:W-:Y:S01]  /*4c40*/  UPRMT UR6, UR47, 0x654, UR17 ;  /* 0x000006542f067896 */ /* 0x000fe20008000011 */
        /* <DEDUP_REMOVED lines=9> */
.L_x_177:
[----:B------:R-:W-:Y:S01]  /*4ce0*/  @!P1 IADD3 R6, P0, PT, R16, 0x580, RZ ;  /* 0x0000058010069810 */ /* 0x000fe20007f1e0ff */
[----:B------:R-:W-:Y:S01]  /*4cf0*/  VOTEU.ALL UP0, P1 ;  /* 0x0000000000ff7886 */ /* 0x000fe20000800000 */
[----:B------:R-:W-:Y:S01]  /*4d00*/  UMOV UR6, 0x0 ;  /* 0x0000000000067882 */ /* 0x000fe20000000000 */
[----:B------:R-:W-:Y:S01]  /*4d10*/  UMOV UR7, 0x10000000 ;  /* 0x1000000000077882 */ /* 0x000fe20000000000 */
[----:B------:R-:W-:Y:S01]  /*4d20*/  @!P1 R2UR UR5, R6 ;  /* 0x00000000060592ca */ /* 0x000fe200000e0000 */
[----:B--2---:R-:W-:Y:S01]  /*4d30*/  @!P1 IMAD.X R0, RZ, RZ, R17, P0 ;  /* 0x000000ffff009224 */ /* 0x004fe200000e0611 */
[----:B------:R-:W-:Y:S01]  /*4d40*/  @!UP0 UIADD3 UR10, UPT, UPT, UR34, 0x60, URZ ;  /* 0x00000060220a8890 */ /* 0x000fe2000fffe0ff */
[----:B------:R-:W-:Y:S01]  /*4d50*/  R2UR UR16, R82 ;  /* 0x00000000521072ca */ /* 0x000fe200000e0000 */
[----:B------:R-:W-:Y:S01]  /*4d60*/  @!UP0 UIADD3 UR8, UPT, UPT, UR21, 0x6200, URZ ;  /* 0x0000620015088890 */ /* 0x000fe2000fffe0ff */
[----:B------:R-:W-:Y:S01]  /*4d70*/  ISETP.NE.AND P0, PT, R14, 0x2, PT ;  /* 0x000000020e00780c */ /* 0x000fe20003f05270 */
[----:B------:R-:W-:Y:S01]  /*4d80*/  @!UP0 UIADD3 UR9, UPT, UPT, UR21, 0x68, URZ ;  /* 0x0000006815098890 */ /* 0x000fe2000fffe0ff */
[----:B------:R-:W-:Y:S01]  /*4d90*/  @!P1 R2UR UR4, R0 ;  /* 0x00000000000492ca */ /* 0x000fe200000e0000 */
[----:B------:R-:W-:Y:S01]  /*4da0*/  VOTEU.ALL UP0, P1 ;  /* 0x0000000000ff7886 */ /* 0x000fe20000800000 */
[----:B------:R-:W-:Y:S01]  /*4db0*/  UMOV UR11, UR35 ;  /* 0x00000023000b7c82 */ /* 0x000fe20008000000 */
[----:B------:R-:W-:Y:S01]  /*4dc0*/  UMOV UR12, UR36 ;  /* 0x00000024000c7c82 */ /* 0x000fe20008000000 */
[----:B------:R-:W-:Y:S01]  /*4dd0*/  SEL R0, RZ, 0x1, P0 ;  /* 0x00000001ff007807 */ /* 0x000fe20000000000 */
[----:B------:R-:W-:Y:S01]  /*4de0*/  UIADD3 UR20, UPT, UPT, UR13, UR63, URZ ;  /* 0x0000003f0d147290 */ /* 0x000fe2000fffe0ff */
[----:B------:R-:W-:Y:S01]  /*4df0*/  IMAD.U32 R8, RZ, RZ, UR5 ;  /* 0x00000005ff087e24 */ /* 0x000fe2000f8e00ff */
[----:B------:R-:W-:Y:S01]  /*4e00*/  LOP3.LUT R15, R15, 0x1, RZ, 0x3c, !PT ;  /* 0x000000010f0f7812 */ /* 0x000fe200078e3cff */
[----:B------:R-:W-:Y:S01]  /*4e10*/  UPLOP3.LUT UP3, UPT, UPT, UPT, UPT, 0x80, 0x8 ;  /* 0x000000000008789c */ /* 0x000fe20003f6f070 */
[----:B------:R-:W-:Y:S01]  /*4e20*/  LOP3.LUT R13, R13, R0, RZ, 0x3c, !PT ;  /* 0x000000000d0d7212 */ /* 0x000fe200078e3cff */
[----:B------:R-:W-:Y:S01]  /*4e30*/  UIADD3 UR16, UPT, UPT, UR14, UR16, URZ ;  /* 0x000000100e107290 */ /* 0x000fe2000fffe0ff */
[----:B------:R-:W-:Y:S01]  /*4e40*/  SEL R14, R14, RZ, P0 ;  /* 0x000000ff0e0e7207 */ /* 0x000fe20000000000 */
[----:B------:R-:W-:Y:S01]  /*4e50*/  UMOV UR36, UR29 ;  /* 0x0000001d00247c82 */ /* 0x000fe20008000000 */
[----:B------:R-:W-:Y:S01]  /*4e60*/  IMAD.U32 R9, RZ, RZ, UR4 ;  /* 0x00000004ff097e24 */ /* 0x000fe2000f8e00ff */
[----:B------:R-:W-:Y:S04]  /*4e70*/  @!P1 R2UR UR4, R8 ;  /* 0x00000000080492ca */ /* 0x000fe800000e0000 */
[----:B------:R-:W-:Y:S11]  /*4e80*/  @!P1 R2UR UR5, R9 ;  /* 0x00000000090592ca */ /* 0x000ff600000e0000 */
[----:B------:R-:W-:Y:S02]  /*4e90*/  @!UPT UIADD3 URZ, UPT, UPT, URZ, URZ, URZ ;  /* 0x000000fffffff290 */ /* 0x000fe4000fffe0ff */
[----:B------:R2:W-:Y:S01]  /*4ea0*/  @!UP0 UTMALDG.3D [UR8], [UR4], desc[UR6] ;  /* 0x00000608040085b4 */ /* 0x0005e20008011000 */
[----:B------:R2:W-:Y:S01]  /*4eb0*/  @!P1 SYNCS.ARRIVE.TRANS64.RED.A0TR RZ, [UR21+0x68], R7 ;  /* 0x00006807ffff99a7 */ /* 0x0005e20008300415 */
[----:B------:R-:W-:Y:S01]  /*4ec0*/  SYNCS.ARRIVE.TRANS64.RED.A1T0 RZ, [UR37], RZ ;  /* 0x000000ffffff79a7 */ /* 0x000fe20008100425 */
[----:B------:R-:W-:Y:S05]  /*4ed0*/  BRA.U UP1, `(.L_x_86) ;  /* 0xfffffff101687547 */ /* 0x000fea000b83ffff */
[----:B------:R-:W-:-:S04]  /*4ee0*/  SHF.L.U32 R3, R15, 0x1f, RZ ;  /* 0x0000001f0f037819 */ /* 0x000fc800000006ff */
[----:B------:R-:W3:Y:S02]  /*4ef0*/  SYNCS.PHASECHK.TRANS64.TRYWAIT P0, [UR21+0x70], R3 ;  /* 0x00007003ff0075a7 */ /* 0x000ee40008001115 */
[----:B---3--:R-:W-:Y:S05]  /*4f00*/  @!P0 BRA `(.L_x_87) ;  /* 0x0000004c00a08947 */ /* 0x008fea0003800000 */
.L_x_179:
[----:B------:R-:W4:Y:S02]  /*4f10*/  SYNCS.PHASECHK.TRANS64.TRYWAIT P0, [UR21+0x78], R3 ;  /* 0x00007803ff0075a7 */ /* 0x000f240008001115 */
[----:B----4-:R-:W-:Y:S05]  /*4f20*/  @!P0 BRA `(.L_x_88) ;  /* 0x0000004c00b08947 */ /* 0x010fea0003800000 */
.L_x_181:
[----:B------:R-:W4:Y:S02]  /*4f30*/  SYNCS.PHASECHK.TRANS64.TRYWAIT P0, [UR21+0x80], R3 ;  /* 0x00008003ff0075a7 */ /* 0x000f240008001115 */
[----:B----4-:R-:W-:Y:S05]  /*4f40*/  @!P0 BRA `(.L_x_89) ;  /* 0x0000004c00c08947 */ /* 0x010fea0003800000 */
.L_x_183:
[----:B---3--:R-:W-:-:S07]  /*4f50*/  MOV R0, UR21 ;  /* 0x0000001500007c02 */ /* 0x008fce0008000f00 */
.L_x_90:
[----:B---3--:R-:W-:-:S04]  /*4f60*/  SHF.L.U32 R3, R15, 0x1f, RZ ;  /* 0x0000001f0f037819 */ /* 0x008fc800000006ff */
[----:B------:R3:W4:Y:S03]  /*4f70*/  SYNCS.PHASECHK.TRANS64.TRYWAIT P0, [R0+URZ+0x88], R3 ;  /* 0x00008803000075a7 */ /* 0x00072600080011ff */
[----:B----4-:R-:W-:Y:S05]  /*4f80*/  @!P0 NANOSLEEP.SYNCS 0x989680 ;  /* 0x009896800000895d */ /* 0x010fea0003900000 */
[----:B------:R-:W4:Y:S02]  /*4f90*/  @!P0 SYNCS.PHASECHK.TRANS64 P0, [R0+URZ+0x88], R3 ;  /* 0x00008803000085a7 */ /* 0x000f2400080010ff */
[----:B-12-4-:R-:W-:Y:S05]  /*4fa0*/  @P0 EXIT ;  /* 0x000000000000094d */ /* 0x016fea0003800000 */
[----:B------:R-:W-:Y:S05]  /*4fb0*/  BRA `(.L_x_90) ;  /* 0xfffffffc00e87947 */ /* 0x000fea000383ffff */
.L_x_75:
[----:B------:R-:W-:-:S06]  /*4fc0*/  UISETP.GE.AND UP0, UPT, UR17, 0x4, UPT ;  /* 0x000000041100788c */ /* 0x000fcc000bf06270 */
[----:B------:R-:W-:-:S13]  /*4fd0*/  PLOP3.LUT P0, PT, PT, PT, UP0, 0x80, 0x8 ;  /* 0x000000000008781c */ /* 0x000fda0003f0f008 */
[----:B------:R-:W-:Y:S05]  /*4fe0*/  @!P0 EXIT ;  /* 0x000000000000894d */ /* 0x000fea0003800000 */
[----:B------:R-:W-:Y:S01]  /*4ff0*/  BAR.SYNC.DEFER_BLOCKING 0x6, 0xa0 ;  /* 0x0182800000007b1d */ /* 0x000fe20000010000 */
[C---:B------:R-:W-:Y:S01]  /*5000*/  IMAD.SHL.U32 R2, R94.reuse, 0x20, RZ ;  /* 0x000000205e027824 */ /* 0x040fe200078e00ff */
[C---:B------:R-:W-:Y:S01]  /*5010*/  SHF.L.U32 R37, R94.reuse, 0x10, RZ ;  /* 0x000000105e257819 */ /* 0x040fe200000006ff */
[C---:B------:R-:W-:Y:S01]  /*5020*/  IMAD.SHL.U32 R93, R94.reuse, 0x4, RZ ;  /* 0x000000045e5d7824 */ /* 0x040fe200078e00ff */
[----:B------:R-:W-:Y:S01]  /*5030*/  LOP3.LUT R95, R94, 0x60, RZ, 0xc0, !PT ;  /* 0x000000605e5f7812 */ /* 0x000fe200078ec0ff */
[----:B------:R-:W-:Y:S01]  /*5040*/  HFMA2 R86, -RZ, RZ, 0, 0 ;  /* 0x00000000ff567431 */ /* 0x000fe200000001ff */
[----:B------:R-:W-:Y:S02]  /*5050*/  UMOV UR44, 0x400 ;  /* 0x00000400002c7882 */ /* 0x000fe40000000000 */
[----:B------:R-:W1:Y:S01]  /*5060*/  LDC.64 R78, c[0x0][0x8b0] ;  /* 0x00022c00ff4e7b82 */ /* 0x000e620000000a00 */
[----:B------:R-:W-:Y:S01]  /*5070*/  ULEA UR44, UR47, UR44, 0x18 ;  /* 0x0000002c2f2c7291 */ /* 0x000fe2000f8ec0ff */
[----:B------:R-:W-:Y:S01]  /*5080*/  LOP3.LUT R6, R2, 0xc0, RZ, 0xc0, !PT ;  /* 0x000000c002067812 */ /* 0x000fe200078ec0ff */
[----:B------:R-:W2:Y:S01]  /*5090*/  LDCU.64 UR6, c[0x0][0x890] ;  /* 0x00011200ff0677ac */ /* 0x000ea20008000a00 */
[----:B------:R-:W-:Y:S01]  /*50a0*/  LOP3.LUT R92, R94, 0x2, RZ, 0xc0, !PT ;  /* 0x000000025e5c7812 */ /* 0x000fe200078ec0ff */
[----:B------:R-:W-:Y:S01]  /*50b0*/  IMAD.MOV.U32 R90, RZ, RZ, 0x1 ;  /* 0x00000001ff5a7424 */ /* 0x000fe200078e00ff */
[----:B------:R-:W-:Y:S01]  /*50c0*/  LOP3.LUT R93, R6, 0x18, R93, 0xf8, !PT ;  /* 0x00000018065d7812 */ /* 0x000fe200078ef85d */
[----:B------:R-:W-:Y:S01]  /*50d0*/  UIADD3 UR4, UPT, UPT, UR44, 0x200, URZ ;  /* 0x000002002c047890 */ /* 0x000fe2000fffe0ff */
[----:B------:R-:W3:Y:S01]  /*50e0*/  LDC.64 R76, c[0x0][0x8a8] ;  /* 0x00022a00ff4c7b82 */ /* 0x000ee20000000a00 */
[----:B------:R-:W-:Y:S01]  /*50f0*/  LOP3.LUT R37, R37, 0x600000, RZ, 0xc0, !PT ;  /* 0x0060000025257812 */ /* 0x000fe200078ec0ff */
[----:B------:R-:W-:Y:S01]  /*5100*/  IMAD.MOV.U32 R36, RZ, RZ, RZ ;  /* 0x000000ffff247224 */ /* 0x000fe200078e00ff */
[----:B------:R-:W-:-:S02]  /*5110*/  LOP3.LUT R93, R93, 0xf20, R2, 0xf8, !PT ;  /* 0x00000f205d5d7812 */ /* 0x000fc400078ef802 */
[----:B------:R-:W-:Y:S01]  /*5120*/  CS2R R88, SRZ ;  /* 0x0000000000587805 */ /* 0x000fe2000001ff00 */
[----:B------:R-:W-:Y:S01]  /*5130*/  IMAD.U32 R84, RZ, RZ, UR4 ;  /* 0x00000004ff547e24 */ /* 0x000fe2000f8e00ff */
[----:B------:R-:W-:Y:S01]  /*5140*/  LOP3.LUT R94, R94, 0x4, RZ, 0xc0, !PT ;  /* 0x000000045e5e7812 */ /* 0x000fe200078ec0ff */
[----:B------:R-:W4:Y:S01]  /*5150*/  LDCU UR60, c[0x0][0x370] ;  /* 0x00006e00ff3c77ac */ /* 0x000f220008000800 */
[----:B------:R-:W4:Y:S02]  /*5160*/  LDS R0, [UR44+0x150] ;  /* 0x0001502cff007984 */ /* 0x000f240008000800 */
[----:B------:R-:W-:Y:S01]  /*5170*/  LEA R93, R93, R84, 0x1 ;  /* 0x000000545d5d7211 */ /* 0x000fe200078e08ff */
[----:B------:R-:W1:Y:S01]  /*5180*/  LDCU UR43, c[0x0][0xb0c] ;  /* 0x00016180ff2b77ac */ /* 0x000e620008000800 */
[----:B--2---:R-:W-:Y:S01]  /*5190*/  IMAD.U32 R97, RZ, RZ, UR6 ;  /* 0x00000006ff617e24 */ /* 0x004fe2000f8e00ff */
[----:B------:R-:W-:Y:S02]  /*51a0*/  MOV R96, UR7 ;  /* 0x0000000700607c02 */ /* 0x000fe40008000f00 */
[--C-:B------:R-:W-:Y:S01]  /*51b0*/  IMAD R92, R92, -0x10, R93.reuse ;  /* 0xfffffff05c5c7824 */ /* 0x100fe200078e025d */
[----:B------:R-:W2:Y:S01]  /*51c0*/  LDCU UR39, c[0x0][0xb30] ;  /* 0x00016600ff2777ac */ /* 0x000ea20008000800 */
[----:B------:R-:W-:Y:S01]  /*51d0*/  IMAD R91, R94, -0x10, R93 ;  /* 0xfffffff05e5b7824 */ /* 0x000fe200078e025d */
[----:B------:R-:W1:Y:S01]  /*51e0*/  LDCU.64 UR54, c[0x0][0x888] ;  /* 0x00011100ff3677ac */ /* 0x000e620008000a00 */
[----:B------:R-:W1:Y:S01]  /*51f0*/  LDCU.64 UR40, c[0x0][0xb28] ;  /* 0x00016500ff2877ac */ /* 0x000e620008000a00 */
[----:B------:R-:W1:Y:S01]  /*5200*/  LDCU.128 UR56, c[0x0][0xb10] ;  /* 0x00016200ff3877ac */ /* 0x000e620008000c00 */
[----:B------:R-:W1:Y:S01]  /*5210*/  LDCU UR53, c[0x0][0x374] ;  /* 0x00006e80ff3577ac */ /* 0x000e620008000800 */
[----:B------:R-:W-:Y:S01]  /*5220*/  UMOV UR52, URZ ;  /* 0x000000ff00347c82 */ /* 0x000fe20008000000 */
[----:B------:R-:W-:Y:S01]  /*5230*/  UMOV UR46, URZ ;  /* 0x000000ff002e7c82 */ /* 0x000fe20008000000 */
[----:B-1234-:R-:W-:-:S07]  /*5240*/  IMAD.IADD R37, R0, 0x1, R37 ;  /* 0x0000000100257824 */ /* 0x01efce00078e0225 */
.L_x_134:
[----:B------:R-:W-:Y:S02]  /*5250*/  LEA R3, R86, UR44, 0x3 ;  /* 0x0000002c56037c11 */ /* 0x000fe4000f8e18ff */
[----:B------:R-:W-:Y:S02]  /*5260*/  SHF.L.U32 R0, R88, 0x1f, RZ ;  /* 0x0000001f58007819 */ /* 0x000fe400000006ff */
[----:B------:R-:W-:Y:S02]  /*5270*/  LEA R5, R86, UR44, 0x4 ;  /* 0x0000002c56057c11 */ /* 0x000fe4000f8e20ff */
[----:B-1----:R-:W1:Y:S02]  /*5280*/  SYNCS.PHASECHK.TRANS64.TRYWAIT P0, [R3+URZ+0xa0], R0 ;  /* 0x0000a000030075a7 */ /* 0x002e6400080011ff */
[----:B-12---:R-:W-:Y:S05]  /*5290*/  @!P0 BRA `(.L_x_91) ;  /* 0x0000004c00048947 */ /* 0x006fea0003800000 */
.L_x_184:
        /* <DEDUP_REMOVED lines=11> */
[----:B------:R-:W-:Y:S01]  /*5350*/  PLOP3.LUT P0, PT, PT, PT, UP1, 0x80, 0x8 ;  /* 0x000000000008781c */ /* 0x000fe20003f0f018 */
[----:B------:R-:W-:Y:S11]  /*5360*/  UP2UR UR62, UPR, URZ, 0x2 ;  /* 0x00000002ff3e7883 */ /* 0x000ff60008000000 */
[----:B------:R-:W-:Y:S01]  /*5370*/  @!UPT UIADD3 URZ, UPT, UPT, URZ, URZ, URZ ;  /* 0x000000fffffff290 */ /* 0x000fe2000fffe0ff */
[----:B-1----:R-:W-:Y:S02]  /*5380*/  @P0 SHF.R.U32.HI R0, RZ, 0x10, R5 ;  /* 0x00000010ff000819 */ /* 0x002fe40000011605 */
        /* <DEDUP_REMOVED lines=12> */
[----:B------:R-:W2:Y:S01]  /*5450*/  LDCU UR12, c[0x0][0xb20] ;  /* 0x00016400ff0c77ac */ /* 0x000ea20008000800 */
[----:B------:R-:W-:Y:S02]  /*5460*/  UIMAD.WIDE.U32 UR4, UR53, UR59, URZ ;  /* 0x0000003b350472a5 */ /* 0x000fe4000f8e00ff */
[----:B------:R-:W-:Y:S02]  /*5470*/  UIMAD.WIDE.U32 UR6, UR60, UR56, URZ ;  /* 0x000000383c0672a5 */ /* 0x000fe4000f8e00ff */
[----:B------:R-:W-:Y:S02]  /*5480*/  UISETP.NE.AND UP0, UPT, UR58, 0x1, UPT ;  /* 0x000000013a00788c */ /* 0x000fe4000bf05270 */
[----:B------:R-:W-:Y:S02]  /*5490*/  UIMAD.WIDE.U32 UR8, UR37, UR59, URZ ;  /* 0x0000003b250872a5 */ /* 0x000fe4000f8e00ff */
[----:B------:R-:W-:Y:S02]  /*54a0*/  UIMAD.WIDE.U32 UR10, UR38, UR56, URZ ;  /* 0x00000038260a72a5 */ /* 0x000fe4000f8e00ff */
[----:B------:R-:W-:Y:S02]  /*54b0*/  UISETP.NE.AND UP1, UPT, UR43, 0x1, UPT ;  /* 0x000000012b00788c */ /* 0x000fe4000bf25270 */
[----:B------:R-:W-:Y:S01]  /*54c0*/  UISETP.NE.AND UP2, UPT, UR42, 0x1, UPT ;  /* 0x000000012a00788c */ /* 0x000fe2000bf45270 */
[----:B------:R-:W-:Y:S02]  /*54d0*/  UMOV UR4, UR5 ;  /* 0x0000000500047c82 */ /* 0x000fe40008000000 */
[----:B--2---:R-:W-:Y:S03]  /*54e0*/  USHF.R.U32.HI UR5, URZ, UR12, UR4 ;  /* 0x0000000cff057299 */ /* 0x004fe60008011604 */
[----:B------:R-:W-:Y:S02]  /*54f0*/  UMOV UR4, UR7 ;  /* 0x0000000700047c82 */ /* 0x000fe40008000000 */
[----:B------:R-:W-:Y:S02]  /*5500*/  USHF.R.U32.HI UR7, URZ, UR57, UR4 ;  /* 0x00000039ff077299 */ /* 0x000fe40008011604 */
[----:B------:R-:W-:Y:S02]  /*5510*/  USEL UR4, UR53, UR5, !UP0 ;  /* 0x0000000535047287 */ /* 0x000fe4000c000000 */
[----:B------:R-:W-:Y:S01]  /*5520*/  USEL UR7, UR60, UR7, !UP1 ;  /* 0x000000073c077287 */ /* 0x000fe2000c800000 */
[----:B------:R-:W-:Y:S01]  /*5530*/  UMOV UR5, UR9 ;  /* 0x0000000900057c82 */ /* 0x000fe20008000000 */
[----:B------:R-:W-:Y:S02]  /*5540*/  UIMAD.WIDE.U32 UR8, UR4, UR40, URZ ;  /* 0x00000028040872a5 */ /* 0x000fe4000f8e00ff */
[----:B------:R-:W-:Y:S03]  /*5550*/  USHF.R.U32.HI UR6, URZ, UR12, UR5 ;  /* 0x0000000cff067299 */ /* 0x000fe60008011605 */
[----:B------:R-:W-:Y:S01]  /*5560*/  UMOV UR5, UR11 ;  /* 0x0000000b00057c82 */ /* 0x000fe20008000000 */
[----:B------:R-:W-:Y:S02]  /*5570*/  UIMAD.WIDE.U32 UR10, UR7, UR40, URZ ;  /* 0x00000028070a72a5 */ /* 0x000fe4000f8e00ff */
[----:B------:R-:W-:Y:S02]  /*5580*/  USHF.R.U32.HI UR12, URZ, UR57, UR5 ;  /* 0x00000039ff0c7299 */ /* 0x000fe40008011605 */
[----:B------:R-:W-:Y:S01]  /*5590*/  USEL UR6, UR37, UR6, !UP0 ;  /* 0x0000000625067287 */ /* 0x000fe2000c000000 */
[----:B------:R-:W-:Y:S02]  /*55a0*/  UMOV UR5, UR9 ;  /* 0x0000000900057c82 */ /* 0x000fe40008000000 */
[----:B------:R-:W-:Y:S01]  /*55b0*/  UMOV UR10, UR11 ;  /* 0x0000000b000a7c82 */ /* 0x000fe20008000000 */
[----:B------:R-:W-:Y:S02]  /*55c0*/  @UP2 USHF.R.U32.HI UR4, URZ, UR41, UR5 ;  /* 0x00000029ff042299 */ /* 0x000fe40008011605 */
[----:B------:R-:W-:Y:S02]  /*55d0*/  @UP2 USHF.R.U32.HI UR7, URZ, UR41, UR10 ;  /* 0x00000029ff072299 */ /* 0x000fe4000801160a */
[----:B------:R-:W-:Y:S02]  /*55e0*/  UIMAD UR4, UR42, UR4, URZ ;  /* 0x000000042a0472a4 */ /* 0x000fe4000f8e02ff */
        /* <DEDUP_REMOVED lines=8> */
[----:B------:R-:W-:Y:S02]  /*5670*/  USEL UR11, UR6, UR4, !UP2 ;  /* 0x00000004060b7287 */ /* 0x000fe4000d000000 */
[----:B------:R-:W-:Y:S02]  /*5680*/  UIADD3 UR8, UPT, UPT, -UR5, URZ, URZ ;  /* 0x000000ff05087290 */ /* 0x000fe4000fffe1ff */
[----:B------:R-:W-:Y:S01]  /*5690*/  UIADD3 UR10, UPT, UPT, -UR11, URZ, URZ ;  /* 0x000000ff0b0a7290 */ /* 0x000fe2000fffe1ff */
[----:B------:R-:W-:Y:S01]  /*56a0*/  @!UP0 UMOV UR4, UR9 ;  /* 0x0000000900048c82 */ /* 0x000fe20008000000 */
[----:B------:R-:W-:Y:S02]  /*56b0*/  UIADD3 UR9, UPT, UPT, -UR6, URZ, URZ ;  /* 0x000000ff06097290 */ /* 0x000fe4000fffe1ff */
[----:B------:R-:W-:Y:S02]  /*56c0*/  @!UP0 USHF.R.U32.HI UR4, URZ, UR41, UR4 ;  /* 0x00000029ff048299 */ /* 0x000fe40008011604 */
[----:B------:R-:W-:Y:S02]  /*56d0*/  UIMAD UR10, UR42, UR10, UR6 ;  /* 0x0000000a2a0a72a4 */ /* 0x000fe4000f8e0206 */
[----:B------:R-:W-:Y:S04]  /*56e0*/  @!UP0 USEL UR4, UR5, UR4, !UP2 ;  /* 0x0000000405048287 */ /* 0x000fe8000d000000 */
[----:B------:R-:W-:Y:S02]  /*56f0*/  @!UP0 UIMAD UR10, UR7, UR10, UR4 ;  /* 0x0000000a070a82a4 */ /* 0x000fe4000f8e0204 */
[----:B------:R-:W-:Y:S02]  /*5700*/  @!UP0 UIADD3 UR11, UPT, UPT, UR11, -UR4, URZ ;  /* 0x800000040b0b8290 */ /* 0x000fe4000fffe0ff */
[----:B------:R-:W-:Y:S02]  /*5710*/  UIMAD UR7, UR43, UR8, UR38 ;  /* 0x000000082b0772a4 */ /* 0x000fe4000f8e0226 */
[----:B------:R-:W-:Y:S02]  /*5720*/  @!UP0 UIMAD UR6, UR11, UR42, UR5 ;  /* 0x0000002a0b0682a4 */ /* 0x000fe4000f8e0205 */
[----:B------:R-:W-:Y:S01]  /*5730*/  UIMAD UR4, UR58, UR9, UR37 ;  /* 0x000000093a0472a4 */ /* 0x000fe2000f8e0225 */
[----:B------:R-:W-:Y:S02]  /*5740*/  @!UP0 UMOV UR5, UR10 ;  /* 0x0000000a00058c82 */ /* 0x000fe40008000000 */
[----:B------:R-:W-:Y:S02]  /*5750*/  UIMAD UR38, UR5, UR43, UR7 ;  /* 0x0000002b052672a4 */ /* 0x000fe4000f8e0207 */
[----:B------:R-:W-:Y:S11]  /*5760*/  UIMAD UR37, UR6, UR58, UR4 ;  /* 0x0000003a062572a4 */ /* 0x000ff6000f8e0204 */
[----:B------:R-:W-:Y:S01]  /*5770*/  @!UPT UIADD3 URZ, UPT, UPT, URZ, URZ, URZ ;  /* 0x000000fffffff290 */ /* 0x000fe2000fffe0ff */
.L_x_92:
[----:B------:R-:W-:Y:S01]  /*5780*/  UISETP.NE.AND UP0, UPT, UR39, 0x1, UPT ;  /* 0x000000012700788c */ /* 0x000fe2000bf05270 */
[----:B------:R-:W-:Y:S01]  /*5790*/  LOP3.LUT P0, RZ, R84, 0x1b0, RZ, 0xc0, !PT ;  /* 0x000001b054ff7812 */ /* 0x000fe2000780c0ff */
[----:B------:R-:W-:Y:S01]  /*57a0*/  USHF.L.U32 UR50, UR16, 0x7, URZ ;  /* 0x0000000710327899 */ /* 0x000fe200080006ff */
[----:B------:R-:W-:Y:S01]  /*57b0*/  BSSY.RECONVERGENT B6, `(.L_x_93) ;  /* 0x0000034000067945 */ /* 0x000fe20003800200 */
[----:B------:R-:W-:Y:S01]  /*57c0*/  USHF.L.U32 UR49, UR20, 0x7, URZ ;  /* 0x0000000714317899 */ /* 0x000fe200080006ff */
[----:B------:R-:W-:Y:S06]  /*57d0*/  IADD3 R86, PT, PT, R86, 0x1, RZ ;  /* 0x0000000156567810 */ /* 0x000fec0007ffe0ff */
[----:B------:R-:W2:Y:S01]  /*57e0*/  @!UP0 LDCU.128 UR12, c[0x0][0xb10] ;  /* 0x00016200ff0c87ac */ /* 0x000ea20008000c00 */
[----:B------:R-:W3:Y:S01]  /*57f0*/  @!UP0 LDCU UR5, c[0x0][0xb0c] ;  /* 0x00016180ff0587ac */ /* 0x000ee20008000800 */
[----:B------:R-:W4:Y:S01]  /*5800*/  @!UP0 LDCU UR10, c[0x0][0xb20] ;  /* 0x00016400ff0a87ac */ /* 0x000f220008000800 */
[----:B--2---:R-:W-:Y:S02]  /*5810*/  UIMAD.WIDE.U32 UR8, UR38, UR12, URZ ;  /* 0x0000000c260872a5 */ /* 0x004fe4000f8e00ff */
[----:B------:R-:W-:Y:S02]  /*5820*/  UIMAD.WIDE.U32 UR6, UR37, UR15, URZ ;  /* 0x0000000f250672a5 */ /* 0x000fe4000f8e00ff */
[----:B------:R-:W-:Y:S03]  /*5830*/  @!UP0 UISETP.NE.AND UP1, UPT, UR14, 0x1, UPT ;  /* 0x000000010e00888c */ /* 0x000fe6000bf25270 */
[----:B------:R-:W-:Y:S01]  /*5840*/  @!UP0 UMOV UR4, UR9 ;  /* 0x0000000900048c82 */ /* 0x000fe20008000000 */
[----:B---3--:R-:W-:Y:S02]  /*5850*/  @!UP0 UISETP.NE.AND UP2, UPT, UR5, 0x1, UPT ;  /* 0x000000010500888c */ /* 0x008fe4000bf45270 */
[----:B------:R-:W-:Y:S01]  /*5860*/  @!UP0 USHF.R.U32.HI UR4, URZ, UR13, UR4 ;  /* 0x0000000dff048299 */ /* 0x000fe20008011604 */
[----:B------:R-:W-:Y:S02]  /*5870*/  @!UP0 UMOV UR6, UR7 ;  /* 0x0000000700068c82 */ /* 0x000fe40008000000 */
[----:B----4-:R-:W-:Y:S02]  /*5880*/  @!UP0 USHF.R.U32.HI UR6, URZ, UR10, UR6 ;  /* 0x0000000aff068299 */ /* 0x010fe40008011606 */
[----:B------:R-:W-:Y:S02]  /*5890*/  @!UP0 USEL UR7, UR38, UR4, !UP2 ;  /* 0x0000000426078287 */ /* 0x000fe4000d000000 */
[----:B------:R-:W-:Y:S04]  /*58a0*/  @!UP0 USEL UR6, UR37, UR6, !UP1 ;  /* 0x0000000625068287 */ /* 0x000fe8000c800000 */
[----:B------:R-:W-:Y:S02]  /*58b0*/  @!UP0 UIADD3 UR4, UPT, UPT, -UR7, UR6, URZ ;  /* 0x0000000607048290 */ /* 0x000fe4000fffe1ff */
[----:B------:R-:W-:Y:S02]  /*58c0*/  @!UP0 UIADD3 UR6, UPT, UPT, UR7, -UR6, URZ ;  /* 0x8000000607068290 */ /* 0x000fe4000fffe0ff */
[----:B------:R-:W-:Y:S02]  /*58d0*/  @!UP0 UIMAD UR38, UR4, UR5, UR38 ;  /* 0x00000005042682a4 */ /* 0x000fe4000f8e0226 */
[----:B------:R-:W-:Y:S01]  /*58e0*/  @!UP0 UIMAD UR37, UR6, UR14, UR37 ;  /* 0x0000000e062582a4 */ /* 0x000fe2000f8e0225 */
[----:B------:R-:W-:Y:S11]  /*58f0*/  @!P0 BRA `(.L_x_94) ;  /* 0x00000000007c8947 */ /* 0x000ff60003800000 */
[----:B------:R-:W2:Y:S01]  /*5900*/  LDCU.64 UR8, c[0x4][0x80] ;  /* 0x01001000ff0877ac */ /* 0x000ea20008000a00 */
[----:B------:R-:W-:Y:S01]  /*5910*/  MOV R2, 0x0 ;  /* 0x0000000000027802 */ /* 0x000fe20000000f00 */
[----:B------:R-:W-:Y:S02]  /*5920*/  HFMA2 R12, -RZ, RZ, 0, 5.9604644775390625e-08 ;  /* 0x00000001ff0c7431 */ /* 0x000fe400000001ff */
[----:B------:R-:W-:Y:S01]  /*5930*/  IMAD.MOV.U32 R8, RZ, RZ, 0x70 ;  /* 0x00000070ff087424 */ /* 0x000fe200078e00ff */
[----:B------:R3:W4:Y:S01]  /*5940*/  LDC.64 R14, c[0x4][R2] ;  /* 0x01000000020e7b82 */ /* 0x0007220000000a00 */
[----:B------:R-:W1:Y:S01]  /*5950*/  LDCU.64 UR6, c[0x4][0x88] ;  /* 0x01001100ff0677ac */ /* 0x000e620008000a00 */
[----:B------:R-:W-:Y:S01]  /*5960*/  IMAD.MOV.U32 R13, RZ, RZ, RZ ;  /* 0x000000ffff0d7224 */ /* 0x000fe200078e00ff */
[----:B------:R-:W1:Y:S01]  /*5970*/  LDCU.64 UR4, c[0x4][0x8] ;  /* 0x01000100ff0477ac */ /* 0x000e620008000a00 */
[----:B--2---:R-:W-:Y:S01]  /*5980*/  MOV R5, UR9 ;  /* 0x0000000900057c02 */ /* 0x004fe20008000f00 */
[----:B------:R-:W-:Y:S01]  /*5990*/  IMAD.U32 R4, RZ, RZ, UR8 ;  /* 0x00000008ff047e24 */ /* 0x000fe2000f8e00ff */
[----:B-1----:R-:W-:Y:S01]  /*59a0*/  MOV R7, UR7 ;  /* 0x0000000700077c02 */ /* 0x002fe20008000f00 */
[----:B------:R-:W-:Y:S01]  /*59b0*/  IMAD.U32 R6, RZ, RZ, UR6 ;  /* 0x00000006ff067e24 */ /* 0x000fe2000f8e00ff */
[----:B------:R-:W-:Y:S01]  /*59c0*/  MOV R11, UR5 ;  /* 0x00000005000b7c02 */ /* 0x000fe20008000f00 */
[----:B------:R-:W-:Y:S02]  /*59d0*/  IMAD.U32 R10, RZ, RZ, UR4 ;  /* 0x00000004ff0a7e24 */ /* 0x000fe4000f8e00ff */
[----:B------:R-:W-:Y:S07]  /*59e0*/  LEPC R20, `(.L_x_95) ;  /* 0x000000001014794e */ /* 0x000fee0000000000 */
[----:B---345:R-:W-:Y:S05]  /*59f0*/  CALL.ABS.NOINC R14 ;  /* 0x000000000e007343 */ /* 0x038fea0003c00000 */
.L_x_95:
[----:B------:R-:W1:Y:S01]  /*5a00*/  LDCU.64 UR8, c[0x4][0x80] ;  /* 0x01001000ff0877ac */ /* 0x000e620008000a00 */
[----:B------:R-:W2:Y:S01]  /*5a10*/  LDC.64 R2, c[0x4][R2] ;  /* 0x0100000002027b82 */ /* 0x000ea20000000a00 */
[----:B------:R-:W-:Y:S02]  /*5a20*/  HFMA2 R12, -RZ, RZ, 0, 5.9604644775390625e-08 ;  /* 0x00000001ff0c7431 */ /* 0x000fe400000001ff */
[----:B------:R-:W-:Y:S02]  /*5a30*/  IMAD.MOV.U32 R8, RZ, RZ, 0x70 ;  /* 0x00000070ff087424 */ /* 0x000fe400078e00ff */
[----:B------:R-:W-:Y:S01]  /*5a40*/  IMAD.MOV.U32 R13, RZ, RZ, RZ ;  /* 0x000000ffff0d7224 */ /* 0x000fe200078e00ff */
[----:B------:R-:W3:Y:S01]  /*5a50*/  LDCU.64 UR6, c[0x4][0x88] ;  /* 0x01001100ff0677ac */ /* 0x000ee20008000a00 */
[----:B------:R-:W4:Y:S01]  /*5a60*/  LDCU.64 UR4, c[0x4][0x8] ;  /* 0x01000100ff0477ac */ /* 0x000f220008000a00 */
[----:B-1----:R-:W-:Y:S02]  /*5a70*/  MOV R4, UR8 ;  /* 0x0000000800047c02 */ /* 0x002fe40008000f00 */
[----:B------:R-:W-:Y:S02]  /*5a80*/  MOV R5, UR9 ;  /* 0x0000000900057c02 */ /* 0x000fe40008000f00 */
[----:B---3--:R-:W-:Y:S01]  /*5a90*/  MOV R7, UR7 ;  /* 0x0000000700077c02 */ /* 0x008fe20008000f00 */
[----:B------:R-:W-:Y:S01]  /*5aa0*/  IMAD.U32 R6, RZ, RZ, UR6 ;  /* 0x00000006ff067e24 */ /* 0x000fe2000f8e00ff */
[----:B----4-:R-:W-:Y:S01]  /*5ab0*/  MOV R11, UR5 ;  /* 0x00000005000b7c02 */ /* 0x010fe20008000f00 */
[----:B------:R-:W-:Y:S02]  /*5ac0*/  IMAD.U32 R10, RZ, RZ, UR4 ;  /* 0x00000004ff0a7e24 */ /* 0x000fe4000f8e00ff */
[----:B------:R-:W-:Y:S07]  /*5ad0*/  LEPC R20, `(.L_x_94) ;  /* 0x000000001014794e */ /* 0x000fee0000000000 */
[----:B--2---:R-:W-:Y:S05]  /*5ae0*/  CALL.ABS.NOINC R2 ;  /* 0x0000000002007343 */ /* 0x004fea0003c00000 */
.L_x_94:
[----:B------:R-:W-:Y:S05]  /*5af0*/  BSYNC.RECONVERGENT B6 ;  /* 0x0000000000067941 */ /* 0x000fea0003800200 */
.L_x_93:
[----:B------:R-:W-:Y:S02]  /*5b00*/  R2UR UR6, R83 ;  /* 0x00000000530672ca */ /* 0x000fe400000e0000 */
[----:B------:R-:W-:Y:S02]  /*5b10*/  R2UR UR5, R97 ;  /* 0x00000000610572ca */ /* 0x000fe400000e0000 */
[----:B------:R-:W-:Y:S02]  /*5b20*/  R2UR UR4, R96 ;  /* 0x00000000600472ca */ /* 0x000fe400000e0000 */
[----:B------:R-:W-:Y:S02]  /*5b30*/  ISETP.NE.U32.AND P4, PT, R78, RZ, PT ;  /* 0x000000ff4e00720c */ /* 0x000fe40003f85070 */
[----:B------:R-:W-:Y:S02]  /*5b40*/  ISETP.NE.U32.AND P2, PT, RZ, UR54, PT ;  /* 0x00000036ff007c0c */ /* 0x000fe4000bf45070 */
[----:B------:R-:W-:Y:S02]  /*5b50*/  ISETP.NE.AND.EX P4, PT, R79, RZ, PT, P4 ;  /* 0x000000ff4f00720c */ /* 0x000fe40003f85340 */
[----:B------:R-:W-:Y:S01]  /*5b60*/  ISETP.NE.AND.EX P2, PT, RZ, UR55, PT, P2 ;  /* 0x00000037ff007c0c */ /* 0x000fe2000bf45320 */
[----:B------:R-:W-:Y:S02]  /*5b70*/  UISETP.NE.AND UP2, UPT, UR6, URZ, UPT ;  /* 0x000000ff0600728c */ /* 0x000fe4000bf45270 */
[----:B------:R-:W-:Y:S04]  /*5b80*/  UISETP.NE.U32.AND UP0, UPT, UR5, URZ, UPT ;  /* 0x000000ff0500728c */ /* 0x000fe8000bf05070 */
[----:B------:R-:W-:Y:S01]  /*5b90*/  UISETP.NE.AND.EX UP1, UPT, UR4, URZ, UPT, UP0 ;  /* 0x000000ff0400728c */ /* 0x000fe2000bf25300 */
[----:B------:R-:W-:Y:S01]  /*5ba0*/  PLOP3.LUT P1, PT, PT, PT, UP2, 0x80, 0x8 ;  /* 0x000000000008781c */ /* 0x000fe20003f2f028 */
[----:B------:R-:W-:Y:S03]  /*5bb0*/  UPLOP3.LUT UP0, UPT, UPT, UPT, UPT, 0x40, 0x4 ;  /* 0x000000000004789c */ /* 0x000fe60003f0e870 */
[----:B------:R-:W-:Y:S06]  /*5bc0*/  @UP2 UPLOP3.LUT UP0, UPT, UPT, UPT, UP1, 0x80, 0x8 ;  /* 0x000000000008289c */ /* 0x000fec0003f0f010 */
[----:B------:R-:W-:Y:S01]  /*5bd0*/  PLOP3.LUT P0, PT, PT, PT, UP0, 0x80, 0x8 ;  /* 0x000000000008781c */ /* 0x000fe20003f0f008 */
[----:B------:R-:W-:Y:S01]  /*5be0*/  @!UPT UIADD3 URZ, UPT, UPT, URZ, URZ, URZ ;  /* 0x000000fffffff290 */ /* 0x000fe2000fffe0ff */
[----:B------:R-:W-:Y:S11]  /*5bf0*/  BRA.U !UP1, `(.L_x_96) ;  /* 0x0000000109407547 */ /* 0x000ff6000b800000 */
[----:B------:R-:W-:Y:S01]  /*5c00*/  UISETP.NE.U32.AND UP0, UPT, UR54, URZ, UPT ;  /* 0x000000ff3600728c */ /* 0x000fe2000bf05070 */
[----:B------:R-:W-:Y:S01]  /*5c10*/  R2UR UR6, R97 ;  /* 0x00000000610672ca */ /* 0x000fe200000e0000 */
[----:B------:R-:W2:Y:S01]  /*5c20*/  LDCU.64 UR8, c[0x0][0x358] ;  /* 0x00006b00ff0877ac */ /* 0x000ea20008000a00 */
[----:B------:R-:W-:Y:S02]  /*5c30*/  HFMA2 R80, -RZ, RZ, 0, 5.9604644775390625e-08 ;  /* 0x00000001ff507431 */ /* 0x000fe400000001ff */
[----:B-1----:R-:W-:Y:S01]  /*5c40*/  IMAD.MOV.U32 R0, RZ, RZ, 0x1 ;  /* 0x00000001ff007424 */ /* 0x002fe200078e00ff */
[----:B------:R-:W-:Y:S06]  /*5c50*/  UISETP.NE.AND.EX UP0, UPT, UR55, URZ, UPT, UP0 ;  /* 0x000000ff3700728c */ /* 0x000fec000bf05300 */
[----:B------:R-:W-:Y:S05]  /*5c60*/  PLOP3.LUT P3, PT, PT, PT, UP0, 0x80, 0x8 ;  /* 0x000000000008781c */ /* 0x000fea0003f6f008 */
[----:B------:R-:W1:Y:S01]  /*5c70*/  @UP0 LDCU.64 UR4, c[0x0][0x888] ;  /* 0x00011100ff0407ac */ /* 0x000e620008000a00 */
[----:B------:R-:W-:Y:S07]  /*5c80*/  @UP0 UIMAD UR6, UR36, UR6, URZ ;  /* 0x00000006240602a4 */ /* 0x000fee000f8e02ff */
[----:B------:R-:W-:Y:S01]  /*5c90*/  @!P3 PRMT R80, R0, 0x7610, R80 ;  /* 0x000076100050b816 */ /* 0x000fe20000000050 */
[----:B-1----:R-:W-:Y:S06]  /*5ca0*/  @UP0 UIMAD.WIDE UR4, UR6, 0x4, UR4 ;  /* 0x00000004060408a5 */ /* 0x002fec000f8e0204 */
[----:B------:R-:W-:Y:S02]  /*5cb0*/  IMAD.U32 R2, RZ, RZ, UR4 ;  /* 0x00000004ff027e24 */ /* 0x000fe4000f8e00ff */
[----:B------:R-:W-:Y:S03]  /*5cc0*/  IMAD.U32 R3, RZ, RZ, UR5 ;  /* 0x00000005ff037e24 */ /* 0x000fe6000f8e00ff */
[----:B------:R-:W1:Y:S02]  /*5cd0*/  @!UP0 LDCU UR4, c[0x0][0x880] ;  /* 0x00011000ff0487ac */ /* 0x000e640008000800 */
[----:B--2--5:R2:W5:Y:S02]  /*5ce0*/  @P3 LDG.E R41, desc[UR8][R2.64] ;  /* 0x0000000802293981 */ /* 0x024564000c1e1900 */
[----:B-12---:R-:W-:Y:S02]  /*5cf0*/  @!P3 MOV R41, UR4 ;  /* 0x000000040029bc02 */ /* 0x006fe40008000f00 */
.L_x_96:
[----:B------:R-:W-:Y:S05]  /*5d00*/  @!P4 BRA `(.L_x_97) ;  /* 0x000000000024c947 */ /* 0x000fea0003800000 */
[----:B------:R-:W-:Y:S01]  /*5d10*/  ISETP.NE.U32.AND P3, PT, R76, RZ, PT ;  /* 0x000000ff4c00720c */ /* 0x000fe20003f65070 */
[----:B------:R-:W2:Y:S03]  /*5d20*/  LDCU.64 UR4, c[0x0][0x358] ;  /* 0x00006b00ff0477ac */ /* 0x000ea60008000a00 */
[----:B------:R-:W-:Y:S11]  /*5d30*/  ISETP.NE.AND.EX P3, PT, R77, RZ, PT, P3 ;  /* 0x000000ff4d00720c */ /* 0x000ff60003f65330 */
[----:B------:R-:W-:Y:S02]  /*5d40*/  @!UPT UIADD3 URZ, UPT, UPT, URZ, URZ, URZ ;  /* 0x000000fffffff290 */ /* 0x000fe4000fffe0ff */
[----:B------:R-:W3:Y:S01]  /*5d50*/  @P3 LDC.64 R2, c[0x0][0x8a8] ;  /* 0x00022a00ff023b82 */ /* 0x000ee20000000a00 */
[----:B-1----:R-:W-:Y:S04]  /*5d60*/  @P3 IMAD R0, R78, UR36, RZ ;  /* 0x000000244e003c24 */ /* 0x002fe8000f8e02ff */
[----:B---3--:R-:W-:Y:S05]  /*5d70*/  @P3 IMAD.WIDE R2, R0, 0x4, R2 ;  /* 0x0000000400023825 */ /* 0x008fea00078e0202 */
[----:B--2--5:R2:W5:Y:S02]  /*5d80*/  @P3 LDG.E R38, desc[UR4][R2.64] ;  /* 0x0000000402263981 */ /* 0x024564000c1e1900 */
[----:B--2---:R-:W3:Y:S02]  /*5d90*/  @!P3 LDC R38, c[0x0][0x8a0] ;  /* 0x00022800ff26bb82 */ /* 0x004ee40000000800 */
.L_x_97:
[----:B-----5:R-:W-:Y:S01]  /*5da0*/  FSETP.NEU.AND P3, PT, R41, RZ, PT ;  /* 0x000000ff2900720b */ /* 0x020fe20003f6d000 */
[----:B------:R-:W-:Y:S01]  /*5db0*/  BSSY B1, `(.L_x_98) ;  /* 0x0000039000017945 */ /* 0x000fe20003800000 */
[----:B------:R-:W-:Y:S01]  /*5dc0*/  SEL R3, RZ, 0xffffffff, P2 ;  /* 0xffffffffff037807 */ /* 0x000fe20001000000 */
[----:B------:R-:W-:Y:S01]  /*5dd0*/  IMAD.MOV.U32 R47, RZ, RZ, 0x1 ;  /* 0x00000001ff2f7424 */ /* 0x000fe200078e00ff */
[----:B------:R-:W-:Y:S01]  /*5de0*/  @P1 LOP3.LUT P2, RZ, R80, 0xff, RZ, 0xc0, !PT ;  /* 0x000000ff50ff1812 */ /* 0x000fe2000784c0ff */
[----:B------:R-:W-:Y:S01]  /*5df0*/  IMAD R39, R36, 0x80, R37 ;  /* 0x0000008024277824 */ /* 0x000fe200078e0225 */
[----:B------:R-:W-:Y:S01]  /*5e00*/  @P1 SEL R2, RZ, 0xffffffff, P3 ;  /* 0xffffffffff021807 */ /* 0x000fe20001800000 */
[----:B------:R-:W-:Y:S01]  /*5e10*/  IMAD R87, R94, -0x10, R92 ;  /* 0xfffffff05e577824 */ /* 0x000fe200078e025c */
[----:B------:R-:W-:Y:S01]  /*5e20*/  LOP3.LUT R90, R90, 0x1, RZ, 0x3c, !PT ;  /* 0x000000015a5a7812 */ /* 0x000fe200078e3cff */
[----:B------:R-:W-:Y:S01]  /*5e30*/  IMAD.MOV.U32 R46, RZ, RZ, RZ ;  /* 0x000000ffff2e7224 */ /* 0x000fe200078e00ff */
[----:B------:R-:W-:Y:S02]  /*5e40*/  @P0 SEL R2, R3, R2, !P2 ;  /* 0x0000000203020207 */ /* 0x000fe40005000000 */
[----:B------:R-:W-:Y:S02]  /*5e50*/  CS2R R74, SRZ ;  /* 0x00000000004a7805 */ /* 0x000fe4000001ff00 */
[----:B------:R-:W-:Y:S02]  /*5e60*/  LEA R99, R36, UR44, 0x3 ;  /* 0x0000002c24637c11 */ /* 0x000fe4000f8e18ff */
[----:B------:R-:W-:Y:S02]  /*5e70*/  CS2R R72, SRZ ;  /* 0x0000000000487805 */ /* 0x000fe4000001ff00 */
[----:B------:R-:W-:Y:S02]  /*5e80*/  @P1 LOP3.LUT R2, R2, 0x1, RZ, 0xc0, !PT ;  /* 0x0000000102021812 */ /* 0x000fe400078ec0ff */
[----:B------:R-:W-:Y:S02]  /*5e90*/  CS2R R66, SRZ ;  /* 0x0000000000427805 */ /* 0x000fe4000001ff00 */
[----:B-1----:R-:W-:Y:S02]  /*5ea0*/  SHF.L.U32 R0, R89, 0x1f, RZ ;  /* 0x0000001f59007819 */ /* 0x002fe400000006ff */
[----:B------:R-:W-:Y:S02]  /*5eb0*/  CS2R R64, SRZ ;  /* 0x0000000000407805 */ /* 0x000fe4000001ff00 */
[----:B------:R-:W-:Y:S02]  /*5ec0*/  ISETP.NE.U32.OR P5, PT, R2, 0x1, !P1 ;  /* 0x000000010200780c */ /* 0x000fe40004fa5470 */
[----:B------:R-:W-:Y:S02]  /*5ed0*/  CS2R R58, SRZ ;  /* 0x00000000003a7805 */ /* 0x000fe4000001ff00 */
[----:B------:R-:W-:Y:S02]  /*5ee0*/  PLOP3.LUT P2, PT, PT, PT, UP1, 0x80, 0x8 ;  /* 0x000000000008781c */ /* 0x000fe40003f4f018 */
[----:B------:R-:W-:Y:S02]  /*5ef0*/  CS2R R56, SRZ ;  /* 0x0000000000387805 */ /* 0x000fe4000001ff00 */
[----:B------:R-:W-:Y:S02]  /*5f00*/  LOP3.LUT P4, R85, R80, 0xff, RZ, 0xc0, !PT ;  /* 0x000000ff50557812 */ /* 0x000fe4000788c0ff */
[----:B------:R-:W-:Y:S02]  /*5f10*/  CS2R R50, SRZ ;  /* 0x0000000000327805 */ /* 0x000fe4000001ff00 */
[----:B------:R-:W-:Y:S02]  /*5f20*/  SEL R2, RZ, 0xffffffff, P3 ;  /* 0xffffffffff027807 */ /* 0x000fe40001800000 */
[----:B------:R-:W-:Y:S02]  /*5f30*/  CS2R R48, SRZ ;  /* 0x0000000000307805 */ /* 0x000fe4000001ff00 */
[----:B------:R-:W-:Y:S02]  /*5f40*/  P2R R98, PR, RZ, 0x20 ;  /* 0x00000020ff627803 */ /* 0x000fe40000000000 */
[----:B------:R-:W-:Y:S02]  /*5f50*/  @P5 SHF.L.U32 R4, R90, 0x1f, RZ ;  /* 0x0000001f5a045819 */ /* 0x000fe400000006ff */
[----:B------:R-:W-:Y:S02]  /*5f60*/  @P2 SEL R2, R3, R2, !P4 ;  /* 0x0000000203022207 */ /* 0x000fe40006000000 */
[----:B------:R-:W1:Y:S02]  /*5f70*/  @P5 SYNCS.PHASECHK.TRANS64.TRYWAIT P1, [UR44+0x50], R4 ;  /* 0x00005004ff0055a7 */ /* 0x000e64000802112c */
[----:B------:R-:W-:Y:S04]  /*5f80*/  LOP3.LUT R2, R2, 0x1, RZ, 0xc0, !PT ;  /* 0x0000000102027812 */ /* 0x000fe800078ec0ff */
[----:B------:R-:W-:Y:S04]  /*5f90*/  ISETP.NE.U32.AND P2, PT, R2, 0x1, PT ;  /* 0x000000010200780c */ /* 0x000fe80003f45070 */
[----:B------:R-:W-:Y:S01]  /*5fa0*/  P2R R60, PR, RZ, 0x4 ;  /* 0x00000004ff3c7803 */ /* 0x000fe20000000000 */
[----:B------:R2:W4:Y:S01]  /*5fb0*/  SYNCS.PHASECHK.TRANS64.TRYWAIT P0, [R99+URZ+0xc0], R0 ;  /* 0x0000c000630075a7 */ /* 0x00052200080011ff */
[----:B-1----:R-:W-:Y:S01]  /*5fc0*/  @P5 SEL R47, RZ, 0x1, !P1 ;  /* 0x00000001ff2f5807 */ /* 0x002fe20004800000 */
[----:B--2---:R-:W-:Y:S06]  /*5fd0*/  @!P5 BRA `(.L_x_99) ;  /* 0x000000000058d947 */ /* 0x004fec0003800000 */
[----:B------:R-:W-:Y:S01]  /*5fe0*/  IMAD.MOV.U32 R75, RZ, RZ, RZ ;  /* 0x000000ffff4b7224 */ /* 0x000fe200078e00ff */
[----:B------:R-:W-:Y:S01]  /*5ff0*/  ISETP.NE.AND P1, PT, R47, RZ, PT ;  /* 0x000000ff2f00720c */ /* 0x000fe20003f25270 */
[----:B------:R-:W-:Y:S01]  /*6000*/  BSSY B0, `(.L_x_100) ;  /* 0x000000c000007945 */ /* 0x000fe20003800000 */
[----:B------:R-:W-:Y:S02]  /*6010*/  CS2R R50, SRZ ;  /* 0x0000000000327805 */ /* 0x000fe4000001ff00 */
[----:B------:R-:W-:Y:S02]  /*6020*/  CS2R R48, SRZ ;  /* 0x0000000000307805 */ /* 0x000fe4000001ff00 */
[----:B------:R-:W-:Y:S02]  /*6030*/  CS2R R58, SRZ ;  /* 0x00000000003a7805 */ /* 0x000fe4000001ff00 */
[----:B------:R-:W-:Y:S02]  /*6040*/  CS2R R56, SRZ ;  /* 0x0000000000387805 */ /* 0x000fe4000001ff00 */
[----:B------:R-:W-:Y:S02]  /*6050*/  CS2R R66, SRZ ;  /* 0x0000000000427805 */ /* 0x000fe4000001ff00 */
[----:B------:R-:W-:Y:S02]  /*6060*/  CS2R R64, SRZ ;  /* 0x0000000000407805 */ /* 0x000fe4000001ff00 */
[----:B------:R-:W-:Y:S01]  /*6070*/  CS2R R72, SRZ ;  /* 0x0000000000487805 */ /* 0x000fe2000001ff00 */
[----:B------:R-:W-:Y:S06]  /*6080*/  @P1 BRA `(.L_x_101) ;  /* 0x00000000000c1947 */ /* 0x000fec0003800000 */
[----:B------:R-:W-:Y:S04]  /*6090*/  SHF.L.U32 R3, R90, 0x1f, RZ ;  /* 0x0000001f5a037819 */ /* 0x000fe800000006ff */
[----:B------:R-:W1:Y:S02]  /*60a0*/  SYNCS.PHASECHK.TRANS64.TRYWAIT P1, [UR44+0x50], R3 ;  /* 0x00005003ff0075a7 */ /* 0x000e64000802112c */
[----:B-1----:R-:W-:Y:S05]  /*60b0*/  @!P1 BRA `(.L_x_102) ;  /* 0x0000003c00909947 */ /* 0x002fea0003800000 */
.L_x_101:
[----:B------:R-:W-:Y:S05]  /*60c0*/  BSYNC B0 ;  /* 0x0000000000007941 */ /* 0x000fea0003800000 */
.L_x_100:
[----:B------:R-:W-:Y:S01]  /*60d0*/  ISETP.NE.AND P1, PT, R60, RZ, PT ;  /* 0x000000ff3c00720c */ /* 0x000fe20003f25270 */
[----:B------:R-:W-:Y:S11]  /*60e0*/  HFMA2 R46, -RZ, RZ, 0, 5.9604644775390625e-08 ;  /* 0x00000001ff2e7431 */ /* 0x000ff600000001ff */
[----:B------:R-:W-:Y:S01]  /*60f0*/  @!UPT UIADD3 URZ, UPT, UPT, URZ, URZ, URZ ;  /* 0x000000fffffff290 */ /* 0x000fe2000fffe0ff */
[----:B------:R2:W1:Y:S04]  /*6100*/  @P1 LDS.128 R48, [R93] ;  /* 0x000000005d301984 */ /* 0x0004680000000c00 */
[----:B------:R2:W1:Y:S04]  /*6110*/  @P1 LDS.128 R56, [R92+0x10] ;  /* 0x000010005c381984 */ /* 0x0004680000000c00 */
[----:B------:R2:W1:Y:S04]  /*6120*/  @P1 LDS.128 R64, [R91+0x20] ;  /* 0x000020005b401984 */ /* 0x0004680000000c00 */
[----:B------:R2:W1:Y:S02]  /*6130*/  @P1 LDS.128 R72, [R87+0x30] ;  /* 0x0000300057481984 */ /* 0x0004640000000c00 */
.L_x_99:
[----:B------:R-:W-:Y:S05]  /*6140*/  BSYNC B1 ;  /* 0x0000000000017941 */ /* 0x000fea0003800000 */
.L_x_98:
[----:B-1----:R-:W-:Y:S04]  /*6150*/  SHF.R.U32.HI R2, RZ, 0x15, R39 ;  /* 0x00000015ff027819 */ /* 0x002fe80000011627 */
[----:B------:R-:W-:Y:S01]  /*6160*/  LOP3.LUT P1, RZ, R2, 0x3, R81, 0x48, !PT ;  /* 0x0000000302ff7812 */ /* 0x000fe20007824851 */
[----:B------:R-:W-:Y:S01]  /*6170*/  @!UPT UIADD3 URZ, UPT, UPT, URZ, URZ, URZ ;  /* 0x000000fffffff290 */ /* 0x000fe2000fffe0ff */
[----:B----4-:R-:W-:Y:S11]  /*6180*/  @P0 BRA `(.L_x_103) ;  /* 0x0000000000080947 */ /* 0x010ff60003800000 */
[----:B------:R-:W1:Y:S02]  /*6190*/  SYNCS.PHASECHK.TRANS64.TRYWAIT P0, [R99+URZ+0xc0], R0 ;  /* 0x0000c000630075a7 */ /* 0x000e6400080011ff */
[----:B-1----:R-:W-:Y:S05]  /*61a0*/  @!P0 BRA `(.L_x_104) ;  /* 0x0000003c006c8947 */ /* 0x002fea0003800000 */
.L_x_103:
[----:B------:R-:W-:Y:S05]  /*61b0*/  @!P1 BRA `(.L_x_105) ;  /* 0x0000000000409947 */ /* 0x000fea0003800000 */
[----:B------:R-:W4:Y:S01]  /*61c0*/  LDCU.64 UR8, c[0x4][0x70] ;  /* 0x01000e00ff0877ac */ /* 0x000f220008000a00 */
[----:B------:R-:W-:Y:S01]  /*61d0*/  MOV R3, 0x0 ;  /* 0x0000000000037802 */ /* 0x000fe20000000f00 */
[----:B------:R-:W-:Y:S02]  /*61e0*/  HFMA2 R12, -RZ, RZ, 0, 5.9604644775390625e-08 ;  /* 0x00000001ff0c7431 */ /* 0x000fe400000001ff */
[----:B------:R-:W-:Y:S02]  /*61f0*/  IMAD.MOV.U32 R8, RZ, RZ, 0x192 ;  /* 0x00000192ff087424 */ /* 0x000fe400078e00ff */
[----:B------:R-:W-:Y:S01]  /*6200*/  IMAD.MOV.U32 R13, RZ, RZ, RZ ;  /* 0x000000ffff0d7224 */ /* 0x000fe200078e00ff */
[----:B------:R-:W5:Y:S01]  /*6210*/  LDCU.64 UR6, c[0x4][0x78] ;  /* 0x01000f00ff0677ac */ /* 0x000f620008000a00 */
[----:B------:R-:W1:Y:S01]  /*6220*/  LDC.64 R2, c[0x4][R3] ;  /* 0x0100000003027b82 */ /* 0x000e620000000a00 */
[----:B------:R-:W2:Y:S01]  /*6230*/  LDCU.64 UR4, c[0x4][0x10] ;  /* 0x01000200ff0477ac */ /* 0x000ea20008000a00 */
[----:B----4-:R-:W-:Y:S01]  /*6240*/  MOV R5, UR9 ;  /* 0x0000000900057c02 */ /* 0x010fe20008000f00 */
[----:B------:R-:W-:Y:S01]  /*6250*/  IMAD.U32 R4, RZ, RZ, UR8 ;  /* 0x00000008ff047e24 */ /* 0x000fe2000f8e00ff */
[----:B-----5:R-:W-:Y:S01]  /*6260*/  MOV R7, UR7 ;  /* 0x0000000700077c02 */ /* 0x020fe20008000f00 */
[----:B------:R-:W-:Y:S01]  /*6270*/  IMAD.U32 R6, RZ, RZ, UR6 ;  /* 0x00000006ff067e24 */ /* 0x000fe2000f8e00ff */
[----:B--2---:R-:W-:Y:S01]  /*6280*/  MOV R11, UR5 ;  /* 0x00000005000b7c02 */ /* 0x004fe20008000f00 */
[----:B------:R-:W-:Y:S02]  /*6290*/  IMAD.U32 R10, RZ, RZ, UR4 ;  /* 0x00000004ff0a7e24 */ /* 0x000fe4000f8e00ff */
[----:B------:R-:W-:Y:S07]  /*62a0*/  LEPC R20, `(.L_x_105) ;  /* 0x000000001014794e */ /* 0x000fee0000000000 */
[----:B-1-3--:R-:W-:Y:S05]  /*62b0*/  CALL.ABS.NOINC R2 ;  /* 0x0000000002007343 */ /* 0x00afea0003c00000 */
.L_x_105:
[----:B------:R-:W-:Y:S05]  /*62c0*/  WARPSYNC.ALL ;  /* 0x0000000000007948 */ /* 0x000fea0003800000 */
[----:B------:R-:W-:Y:S01]  /*62d0*/  R2UR UR4, R39 ;  /* 0x00000000270472ca */ /* 0x000fe200000e0000 */
[--C-:B------:R-:W-:Y:S01]  /*62e0*/  HADD2.F32 R40, -RZ, R48.reuse.H0_H0 ;  /* 0x20000030ff287230 */ /* 0x100fe20000004100 */
[----:B------:R-:W-:Y:S01]  /*62f0*/  ISETP.NE.AND P0, PT, R95, RZ, PT ;  /* 0x000000ff5f00720c */ /* 0x000fe20003f05270 */
[----:B------:R-:W-:Y:S01]  /*6300*/  HADD2.F32 R43, -RZ, R48.H1_H1 ;  /* 0x30000030ff2b7230 */ /* 0x000fe20000004100 */
[----:B------:R-:W-:Y:S01]  /*6310*/  BSSY.RECONVERGENT B0, `(.L_x_106) ;  /* 0x0000086000007945 */ /* 0x000fe20003800200 */
[----:B------:R-:W-:Y:S02]  /*6320*/  HADD2.F32 R42, -RZ, R49.H0_H0 ;  /* 0x20000031ff2a7230 */ /* 0x000fe40000004100 */
[----:B------:R-:W-:Y:S02]  /*6330*/  HADD2.F32 R45, -RZ, R51.H0_H0 ;  /* 0x20000033ff2d7230 */ /* 0x000fe40000004100 */
[----:B------:R-:W-:Y:S04]  /*6340*/  HADD2.F32 R44, -RZ, R75.H1_H1 ;  /* 0x3000004bff2c7230 */ /* 0x000fe80000004100 */
[----:B------:R-:W1:Y:S02]  /*6350*/  LDTM.x32 R4, tmem[UR4] ;  /* 0x00000004000479ee */ /* 0x000e6400082c0000 */
[C---:B-1-3--:R-:W-:Y:S01]  /*6360*/  FMUL R0, R38.reuse, R4 ;  /* 0x0000000426007220 */ /* 0x04afe20000400000 */
[C---:B------:R-:W-:Y:S01]  /*6370*/  FMUL R2, R38.reuse, R5 ;  /* 0x0000000526027220 */ /* 0x040fe20000400000 */
[C---:B------:R-:W-:Y:S01]  /*6380*/  FMUL R3, R38.reuse, R6 ;  /* 0x0000000626037220 */ /* 0x040fe20000400000 */
[C---:B------:R-:W-:Y:S01]  /*6390*/  FMUL R7, R38.reuse, R7 ;  /* 0x0000000726077220 */ /* 0x040fe20000400000 */
[C---:B------:R-:W-:Y:S01]  /*63a0*/  FFMA R0, R41.reuse, R40, R0 ;  /* 0x0000002829007223 */ /* 0x040fe20000000000 */
[----:B------:R-:W-:Y:S02]  /*63b0*/  HADD2.F32 R40, -RZ, R49.H1_H1 ;  /* 0x30000031ff287230 */ /* 0x000fe40000004100 */
[C---:B------:R-:W-:Y:S01]  /*63c0*/  FFMA R2, R41.reuse, R43, R2 ;  /* 0x0000002b29027223 */ /* 0x040fe20000000002 */
[C---:B------:R-:W-:Y:S01]  /*63d0*/  FFMA R3, R41.reuse, R42, R3 ;  /* 0x0000002a29037223 */ /* 0x040fe20000000003 */
[--C-:B------:R-:W-:Y:S02]  /*63e0*/  HADD2.F32 R43, -RZ, R50.reuse.H0_H0 ;  /* 0x20000032ff2b7230 */ /* 0x100fe40000004100 */
[----:B------:R-:W-:Y:S01]  /*63f0*/  FMUL R4, R38, R8 ;  /* 0x0000000826047220 */ /* 0x000fe20000400000 */
[----:B------:R-:W-:Y:S01]  /*6400*/  HADD2.F32 R42, -RZ, R50.H1_H1 ;  /* 0x30000032ff2a7230 */ /* 0x000fe20000004100 */
[----:B------:R-:W-:Y:S01]  /*6410*/  F2FP.F16.F32.PACK_AB R52, R2, R0 ;  /* 0x000000000234723e */ /* 0x000fe200000000ff */
[C---:B------:R-:W-:Y:S01]  /*6420*/  FFMA R7, R41.reuse, R40, R7 ;  /* 0x0000002829077223 */ /* 0x040fe20000000007 */
[----:B------:R-:W-:Y:S01]  /*6430*/  FFMA R4, R41, R43, R4 ;  /* 0x0000002b29047223 */ /* 0x000fe20000000004 */
[C---:B------:R-:W-:Y:S01]  /*6440*/  FMUL R5, R38.reuse, R9 ;  /* 0x0000000926057220 */ /* 0x040fe20000400000 */
[C---:B------:R-:W-:Y:S01]  /*6450*/  FMUL R6, R38.reuse, R10 ;  /* 0x0000000a26067220 */ /* 0x040fe20000400000 */
[----:B------:R-:W-:Y:S01]  /*6460*/  HADD2.F32 R40, -RZ, R51.H1_H1 ;  /* 0x30000033ff287230 */ /* 0x000fe20000004100 */
[----:B------:R-:W-:Y:S01]  /*6470*/  F2FP.F16.F32.PACK_AB R53, R7, R3 ;  /* 0x000000030735723e */ /* 0x000fe200000000ff */
[C---:B------:R-:W-:Y:S01]  /*6480*/  FFMA R5, R41.reuse, R42, R5 ;  /* 0x0000002a29057223 */ /* 0x040fe20000000005 */
[----:B------:R-:W-:Y:S01]  /*6490*/  FFMA R6, R41, R45, R6 ;  /* 0x0000002d29067223 */ /* 0x000fe20000000006 */
[C---:B------:R-:W-:Y:S01]  /*64a0*/  FMUL R11, R38.reuse, R11 ;  /* 0x0000000b260b7220 */ /* 0x040fe20000400000 */
[--C-:B------:R-:W-:Y:S02]  /*64b0*/  HADD2.F32 R43, -RZ, R56.reuse.H0_H0 ;  /* 0x20000038ff2b7230 */ /* 0x100fe40000004100 */
[C---:B------:R-:W-:Y:S01]  /*64c0*/  FMUL R8, R38.reuse, R12 ;  /* 0x0000000c26087220 */ /* 0x040fe20000400000 */
[----:B------:R-:W-:Y:S01]  /*64d0*/  F2FP.F16.F32.PACK_AB R54, R5, R4 ;  /* 0x000000040536723e */ /* 0x000fe200000000ff */
[C---:B------:R-:W-:Y:S01]  /*64e0*/  FFMA R11, R41.reuse, R40, R11 ;  /* 0x00000028290b7223 */ /* 0x040fe2000000000b */
[----:B------:R-:W-:Y:S02]  /*64f0*/  HADD2.F32 R40, -RZ, R56.H1_H1 ;  /* 0x30000038ff287230 */ /* 0x000fe40000004100 */
[----:B------:R-:W-:Y:S01]  /*6500*/  FFMA R8, R41, R43, R8 ;  /* 0x0000002b29087223 */ /* 0x000fe20000000008 */
[C---:B------:R-:W-:Y:S01]  /*6510*/  FMUL R9, R38.reuse, R13 ;  /* 0x0000000d26097220 */ /* 0x040fe20000400000 */
[--C-:B------:R-:W-:Y:S01]  /*6520*/  HADD2.F32 R45, -RZ, R57.reuse.H0_H0 ;  /* 0x20000039ff2d7230 */ /* 0x100fe20000004100 */
[----:B------:R-:W-:Y:S01]  /*6530*/  F2FP.F16.F32.PACK_AB R55, R11, R6 ;  /* 0x000000060b37723e */ /* 0x000fe200000000ff */
[C---:B------:R-:W-:Y:S01]  /*6540*/  FMUL R10, R38.reuse, R14 ;  /* 0x0000000e260a7220 */ /* 0x040fe20000400000 */
[----:B------:R-:W-:Y:S02]  /*6550*/  HADD2.F32 R42, -RZ, R57.H1_H1 ;  /* 0x30000039ff2a7230 */ /* 0x000fe40000004100 */
[C---:B------:R-:W-:Y:S01]  /*6560*/  FFMA R9, R41.reuse, R40, R9 ;  /* 0x0000002829097223 */ /* 0x040fe20000000009 */
[C---:B------:R-:W-:Y:S01]  /*6570*/  FMUL R15, R38.reuse, R15 ;  /* 0x0000000f260f7220 */ /* 0x040fe20000400000 */
[----:B------:R1:W-:Y:S01]  /*6580*/  STS.128 [R93], R52 ;  /* 0x000000345d007388 */ /* 0x0003e20000000c00 */
[----:B------:R-:W-:Y:S01]  /*6590*/  FFMA R10, R41, R45, R10 ;  /* 0x0000002d290a7223 */ /* 0x000fe2000000000a */
[--C-:B------:R-:W-:Y:S01]  /*65a0*/  HADD2.F32 R40, -RZ, R58.reuse.H0_H0 ;  /* 0x2000003aff287230 */ /* 0x100fe20000004100 */
[----:B------:R-:W-:Y:S01]  /*65b0*/  F2FP.F16.F32.PACK_AB R68, R9, R8 ;  /* 0x000000080944723e */ /* 0x000fe200000000ff */
[----:B------:R-:W-:Y:S01]  /*65c0*/  FFMA R15, R41, R42, R15 ;  /* 0x0000002a290f7223 */ /* 0x000fe2000000000f */
[C---:B------:R-:W-:Y:S01]  /*65d0*/  FMUL R12, R38.reuse, R16 ;  /* 0x00000010260c7220 */ /* 0x040fe20000400000 */
[----:B------:R-:W-:Y:S02]  /*65e0*/  HADD2.F32 R42, -RZ, R58.H1_H1 ;  /* 0x3000003aff2a7230 */ /* 0x000fe40000004100 */
[C---:B------:R-:W-:Y:S01]  /*65f0*/  FMUL R13, R38.reuse, R17 ;  /* 0x00000011260d7220 */ /* 0x040fe20000400000 */
[--C-:B------:R-:W-:Y:S01]  /*6600*/  HADD2.F32 R43, -RZ, R59.reuse.H0_H0 ;  /* 0x2000003bff2b7230 */ /* 0x100fe20000004100 */
[----:B------:R-:W-:Y:S01]  /*6610*/  F2FP.F16.F32.PACK_AB R69, R15, R10 ;  /* 0x0000000a0f45723e */ /* 0x000fe200000000ff */
[C---:B------:R-:W-:Y:S01]  /*6620*/  FFMA R12, R41.reuse, R40, R12 ;  /* 0x00000028290c7223 */ /* 0x040fe2000000000c */
[C---:B------:R-:W-:Y:S01]  /*6630*/  FFMA R13, R41.reuse, R42, R13 ;  /* 0x0000002a290d7223 */ /* 0x040fe2000000000d */
[C---:B------:R-:W-:Y:S01]  /*6640*/  FMUL R14, R38.reuse, R18 ;  /* 0x00000012260e7220 */ /* 0x040fe20000400000 */
[----:B------:R-:W-:Y:S02]  /*6650*/  HADD2.F32 R40, -RZ, R59.H1_H1 ;  /* 0x3000003bff287230 */ /* 0x000fe40000004100 */
[C---:B------:R-:W-:Y:S01]  /*6660*/  FMUL R19, R38.reuse, R19 ;  /* 0x0000001326137220 */ /* 0x040fe20000400000 */
[C---:B------:R-:W-:Y:S01]  /*6670*/  FMUL R16, R38.reuse, R20 ;  /* 0x0000001426107220 */ /* 0x040fe20000400000 */
[C---:B------:R-:W-:Y:S01]  /*6680*/  FFMA R14, R41.reuse, R43, R14 ;  /* 0x0000002b290e7223 */ /* 0x040fe2000000000e */
[--C-:B------:R-:W-:Y:S02]  /*6690*/  HADD2.F32 R43, -RZ, R64.reuse.H0_H0 ;  /* 0x20000040ff2b7230 */ /* 0x100fe40000004100 */
[C---:B------:R-:W-:Y:S01]  /*66a0*/  FFMA R19, R41.reuse, R40, R19 ;  /* 0x0000002829137223 */ /* 0x040fe20000000013 */
[----:B------:R-:W-:Y:S02]  /*66b0*/  HADD2.F32 R42, -RZ, R64.H1_H1 ;  /* 0x30000040ff2a7230 */ /* 0x000fe40000004100 */
[C---:B------:R-:W-:Y:S01]  /*66c0*/  FMUL R17, R38.reuse, R21 ;  /* 0x0000001526117220 */ /* 0x040fe20000400000 */
[--C-:B------:R-:W-:Y:S02]  /*66d0*/  HADD2.F32 R45, -RZ, R65.reuse.H0_H0 ;  /* 0x20000041ff2d7230 */ /* 0x100fe40000004100 */
[C---:B------:R-:W-:Y:S01]  /*66e0*/  FMUL R18, R38.reuse, R22 ;  /* 0x0000001626127220 */ /* 0x040fe20000400000 */
[----:B------:R-:W-:Y:S02]  /*66f0*/  HADD2.F32 R40, -RZ, R65.H1_H1 ;  /* 0x30000041ff287230 */ /* 0x000fe40000004100 */
[C---:B------:R-:W-:Y:S01]  /*6700*/  FMUL R23, R38.reuse, R23 ;  /* 0x0000001726177220 */ /* 0x040fe20000400000 */
[C---:B------:R-:W-:Y:S01]  /*6710*/  FFMA R16, R41.reuse, R43, R16 ;  /* 0x0000002b29107223 */ /* 0x040fe20000000010 */
[C---:B------:R-:W-:Y:S01]  /*6720*/  FFMA R17, R41.reuse, R42, R17 ;  /* 0x0000002a29117223 */ /* 0x040fe20000000011 */
[C---:B------:R-:W-:Y:S01]  /*6730*/  FFMA R18, R41.reuse, R45, R18 ;  /* 0x0000002d29127223 */ /* 0x040fe20000000012 */
[C---:B------:R-:W-:Y:S01]  /*6740*/  FFMA R23, R41.reuse, R40, R23 ;  /* 0x0000002829177223 */ /* 0x040fe20000000017 */
[--C-:B------:R-:W-:Y:S02]  /*6750*/  HADD2.F32 R43, -RZ, R66.reuse.H0_H0 ;  /* 0x20000042ff2b7230 */ /* 0x100fe40000004100 */
[C---:B------:R-:W-:Y:S01]  /*6760*/  FMUL R20, R38.reuse, R24 ;  /* 0x0000001826147220 */ /* 0x040fe20000400000 */
        /* <DEDUP_REMOVED lines=9> */
[----:B------:R-:W-:Y:S01]  /*6800*/  FFMA R27, R41, R42, R27 ;  /* 0x0000002a291b7223 */ /* 0x000fe2000000001b */
[--C-:B------:R-:W-:Y:S02]  /*6810*/  HADD2.F32 R40, -RZ, R72.reuse.H0_H0 ;  /* 0x20000048ff287230 */ /* 0x100fe40000004100 */
[C---:B------:R-:W-:Y:S01]  /*6820*/  FMUL R24, R38.reuse, R28 ;  /* 0x0000001c26187220 */ /* 0x040fe20000400000 */
[----:B------:R-:W-:Y:S02]  /*6830*/  HADD2.F32 R42, -RZ, R72.H1_H1 ;  /* 0x30000048ff2a7230 */ /* 0x000fe40000004100 */
[C---:B------:R-:W-:Y:S01]  /*6840*/  FMUL R25, R38.reuse, R29 ;  /* 0x0000001d26197220 */ /* 0x040fe20000400000 */
[--C-:B------:R-:W-:Y:S02]  /*6850*/  HADD2.F32 R43, -RZ, R73.reuse.H0_H0 ;  /* 0x20000049ff2b7230 */ /* 0x100fe40000004100 */
[C---:B------:R-:W-:Y:S01]  /*6860*/  FMUL R26, R38.reuse, R30 ;  /* 0x0000001e261a7220 */ /* 0x040fe20000400000 */
[----:B------:R-:W-:Y:S01]  /*6870*/  F2FP.F16.F32.PACK_AB R70, R13, R12 ;  /* 0x0000000c0d46723e */ /* 0x000fe200000000ff */
[----:B------:R-:W-:Y:S01]  /*6880*/  FFMA R24, R41, R40, R24 ;  /* 0x0000002829187223 */ /* 0x000fe20000000018 */
[----:B------:R-:W-:Y:S01]  /*6890*/  F2FP.F16.F32.PACK_AB R71, R19, R14 ;  /* 0x0000000e1347723e */ /* 0x000fe200000000ff */
[C---:B------:R-:W-:Y:S01]  /*68a0*/  FFMA R25, R41.reuse, R42, R25 ;  /* 0x0000002a29197223 */ /* 0x040fe20000000019 */
[C---:B------:R-:W-:Y:S01]  /*68b0*/  FFMA R26, R41.reuse, R43, R26 ;  /* 0x0000002b291a7223 */ /* 0x040fe2000000001a */
[----:B------:R-:W-:Y:S02]  /*68c0*/  HADD2.F32 R40, -RZ, R73.H1_H1 ;  /* 0x30000049ff287230 */ /* 0x000fe40000004100 */
[C---:B------:R-:W-:Y:S01]  /*68d0*/  FMUL R31, R38.reuse, R31 ;  /* 0x0000001f261f7220 */ /* 0x040fe20000400000 */
[----:B------:R1:W-:Y:S01]  /*68e0*/  STS.128 [R92+0x10], R68 ;  /* 0x000010445c007388 */ /* 0x0003e20000000c00 */
[--C-:B------:R-:W-:Y:S02]  /*68f0*/  HADD2.F32 R43, -RZ, R74.reuse.H0_H0 ;  /* 0x2000004aff2b7230 */ /* 0x100fe40000004100 */
[C---:B------:R-:W-:Y:S01]  /*6900*/  FMUL R28, R38.reuse, R32 ;  /* 0x00000020261c7220 */ /* 0x040fe20000400000 */
[----:B------:R-:W-:Y:S02]  /*6910*/  HADD2.F32 R42, -RZ, R74.H1_H1 ;  /* 0x3000004aff2a7230 */ /* 0x000fe40000004100 */
[C---:B------:R-:W-:Y:S01]  /*6920*/  FMUL R29, R38.reuse, R33 ;  /* 0x00000021261d7220 */ /* 0x040fe20000400000 */
[----:B------:R-:W-:Y:S02]  /*6930*/  HADD2.F32 R45, -RZ, R75.H0_H0 ;  /* 0x2000004bff2d7230 */ /* 0x000fe40000004100 */
[C---:B------:R-:W-:Y:S01]  /*6940*/  FMUL R30, R38.reuse, R34 ;  /* 0x00000022261e7220 */ /* 0x040fe20000400000 */
[----:B------:R-:W-:Y:S01]  /*6950*/  FFMA R31, R41, R40, R31 ;  /* 0x00000028291f7223 */ /* 0x000fe2000000001f */
[----:B------:R-:W-:Y:S01]  /*6960*/  FMUL R35, R38, R35 ;  /* 0x0000002326237220 */ /* 0x000fe20000400000 */
[----:B------:R-:W-:Y:S01]  /*6970*/  F2FP.F16.F32.PACK_AB R100, R17, R16 ;  /* 0x000000101164723e */ /* 0x000fe200000000ff */
[----:B------:R-:W-:Y:S01]  /*6980*/  FFMA R28, R41, R43, R28 ;  /* 0x0000002b291c7223 */ /* 0x000fe2000000001c */
[----:B------:R-:W-:Y:S01]  /*6990*/  F2FP.F16.F32.PACK_AB R101, R23, R18 ;  /* 0x000000121765723e */ /* 0x000fe200000000ff */
[----:B------:R-:W-:Y:S01]  /*69a0*/  FFMA R29, R41, R42, R29 ;  /* 0x0000002a291d7223 */ /* 0x000fe2000000001d */
[----:B------:R-:W-:Y:S01]  /*69b0*/  F2FP.F16.F32.PACK_AB R102, R21, R20 ;  /* 0x000000141566723e */ /* 0x000fe200000000ff */
[----:B------:R-:W-:Y:S01]  /*69c0*/  FFMA R30, R41, R45, R30 ;  /* 0x0000002d291e7223 */ /* 0x000fe2000000001e */
[----:B------:R-:W-:Y:S01]  /*69d0*/  F2FP.F16.F32.PACK_AB R103, R27, R22 ;  /* 0x000000161b67723e */ /* 0x000fe200000000ff */
[----:B------:R-:W-:Y:S01]  /*69e0*/  FFMA R35, R41, R44, R35 ;  /* 0x0000002c29237223 */ /* 0x000fe20000000023 */
[----:B------:R-:W-:Y:S02]  /*69f0*/  F2FP.F16.F32.PACK_AB R104, R25, R24 ;  /* 0x000000181968723e */ /* 0x000fe400000000ff */
[----:B------:R-:W-:Y:S01]  /*6a00*/  F2FP.F16.F32.PACK_AB R105, R31, R26 ;  /* 0x0000001a1f69723e */ /* 0x000fe200000000ff */
[----:B------:R1:W-:Y:S01]  /*6a10*/  STS.128 [R91+0x20], R100 ;  /* 0x000020645b007388 */ /* 0x0003e20000000c00 */
[----:B------:R-:W-:Y:S02]  /*6a20*/  F2FP.F16.F32.PACK_AB R106, R29, R28 ;  /* 0x0000001c1d6a723e */ /* 0x000fe400000000ff */
[----:B------:R-:W-:Y:S05]  /*6a30*/  F2FP.F16.F32.PACK_AB R107, R35, R30 ;  /* 0x0000001e236b723e */ /* 0x000fea00000000ff */
[----:B------:R1:W-:Y:S01]  /*6a40*/  STS.128 [R87+0x30], R104 ;  /* 0x0000306857007388 */ /* 0x0003e20000000c00 */
[----:B------:R-:W-:Y:S01]  /*6a50*/  @!PT LDS RZ, [RZ] ;  /* 0x00000000fffff984 */ /* 0x000fe20000000800 */
[----:B------:R-:W-:Y:S01]  /*6a60*/  @!PT LDS RZ, [RZ] ;  /* 0x00000000fffff984 */ /* 0x000fe20000000800 */
[----:B------:R-:W-:Y:S01]  /*6a70*/  @!PT LDS RZ, [RZ] ;  /* 0x00000000fffff984 */ /* 0x000fe20000000800 */
[----:B------:R-:W-:Y:S01]  /*6a80*/  @!PT LDS RZ, [RZ] ;  /* 0x00000000fffff984 */ /* 0x000fe20000000800 */
[----:B------:R3:W-:Y:S07]  /*6a90*/  MEMBAR.ALL.CTA ;  /* 0x0000000000007992 */ /* 0x0007ee0000008000 */
[----:B---3--:R-:W3:Y:S02]  /*6aa0*/  FENCE.VIEW.ASYNC.S ;  /* 0x00000000000073c6 */ /* 0x008ee40000000000 */
[----:B---3--:R-:W-:Y:S06]  /*6ab0*/  BAR.SYNC.DEFER_BLOCKING 0x1, 0x80 ;  /* 0x0042000000007b1d */ /* 0x008fec0000010000 */
[----:B------:R-:W-:Y:S05]  /*6ac0*/  @P0 BRA `(.L_x_107) ;  /* 0x0000000000280947 */ /* 0x000fea0003800000 */
[----:B------:R-:W3:Y:S01]  /*6ad0*/  LDCU.64 UR6, c[0x0][0x348] ;  /* 0x00006900ff0677ac */ /* 0x000ee20008000a00 */
[----:B------:R-:W-:Y:S01]  /*6ae0*/  UIADD3 UR4, UPT, UPT, UR44, 0x200, URZ ;  /* 0x000002002c047890 */ /* 0x000fe2000fffe0ff */
[----:B------:R-:W-:Y:S05]  /*6af0*/  UMOV UR51, UR36 ;  /* 0x0000002400337c82 */ /* 0x000fea0008000000 */
[----:B------:R-:W-:Y:S04]  /*6b00*/  MOV R84, UR4 ;  /* 0x0000000400547c02 */ /* 0x000fe80008000f00 */
[----:B------:R-:W-:Y:S01]  /*6b10*/  R2UR UR48, R84 ;  /* 0x00000000543072ca */ /* 0x000fe200000e0000 */
[----:B---3--:R-:W-:Y:S04]  /*6b20*/  UIADD3 UR4, UP0, UPT, UR6, 0x680, URZ ;  /* 0x0000068006047890 */ /* 0x008fe8000ff1e0ff */
[----:B------:R-:W-:Y:S09]  /*6b30*/  UIADD3.X UR5, UPT, UPT, URZ, UR7, URZ, UP0, !UPT ;  /* 0x00000007ff057290 */ /* 0x000ff200087fe4ff */
[----:B------:R3:W-:Y:S01]  /*6b40*/  UTMASTG.3D [UR48], [UR4] ;  /* 0x00000030040073b5 */ /* 0x0007e20008010000 */
[----:B------:R0:W-:Y:S01]  /*6b50*/  UTMACMDFLUSH ;  /* 0x00000000000079b7 */ /* 0x0001e20000000000 */
[----:B---3--:R-:W-:Y:S04]  /*6b60*/  DEPBAR.LE SB0, 0x1 ;  /* 0x000080400000791a */ /* 0x008fe80000000000 */
.L_x_107:
[----:B------:R-:W-:Y:S05]  /*6b70*/  BSYNC.RECONVERGENT B0 ;  /* 0x0000000000007941 */ /* 0x000fea0003800200 */
.L_x_106:
[----:B------:R-:W-:Y:S01]  /*6b80*/  BAR.SYNC.DEFER_BLOCKING 0x1, 0x80 ;  /* 0x0042000000007b1d */ /* 0x000fe20000010000 */
[----:B------:R-:W-:Y:S01]  /*6b90*/  ISETP.NE.AND P1, PT, R98, RZ, PT ;  /* 0x000000ff6200720c */ /* 0x000fe20003f25270 */
[----:B------:R-:W-:Y:S01]  /*6ba0*/  UISETP.NE.AND UP0, UPT, UR52, URZ, UPT ;  /* 0x000000ff3400728c */ /* 0x000fe2000bf05270 */
[----:B------:R-:W-:Y:S11]  /*6bb0*/  LEA R3, R46, UR44, 0x3 ;  /* 0x0000002c2e037c11 */ /* 0x000ff6000f8e18ff */
[----:B------:R-:W-:Y:S01]  /*6bc0*/  @P1 SHF.L.U32 R2, R90, 0x1f, RZ ;  /* 0x0000001f5a021819 */ /* 0x000fe200000006ff */
[----:B------:R-:W-:Y:S06]  /*6bd0*/  BRA.U !UP0, `(.L_x_108) ;  /* 0x0000000108247547 */ /* 0x000fec000b800000 */
[----:B------:R-:W-:Y:S01]  /*6be0*/  IMAD.U32 R5, RZ, RZ, UR46 ;  /* 0x0000002eff057e24 */ /* 0x000fe2000f8e00ff */
[----:B------:R-:W-:Y:S01]  /*6bf0*/  MOV R0, UR47 ;  /* 0x0000002f00007c02 */ /* 0x000fe20008000f00 */
[----:B------:R-:W-:Y:S03]  /*6c00*/  UIADD3 UR4, UPT, UPT, UR46, 0x1, URZ ;  /* 0x000000012e047890 */ /* 0x000fe6000fffe0ff */
[----:B------:R-:W-:Y:S01]  /*6c10*/  @P1 LEA R5, R5, UR44, 0x3 ;  /* 0x0000002c05051c11 */ /* 0x000fe2000f8e18ff */
[----:B------:R-:W-:Y:S04]  /*6c20*/  UISETP.NE.AND UP0, UPT, UR4, 0x4, UPT ;  /* 0x000000040400788c */ /* 0x000fe8000bf05270 */
[----:B------:R-:W-:Y:S01]  /*6c30*/  @P1 VIADD R5, R5, 0x70 ;  /* 0x0000007005051836 */ /* 0x000fe20000000000 */
[----:B------:R-:W-:Y:S04]  /*6c40*/  USEL UR46, UR4, URZ, UP0 ;  /* 0x000000ff042e7287 */ /* 0x000fe80008000000 */
[----:B------:R-:W-:Y:S04]  /*6c50*/  @P1 PRMT R0, R0, 0x654, R5 ;  /* 0x0000065400001816 */ /* 0x000fe80000000005 */
[----:B------:R3:W-:Y:S04]  /*6c60*/  @P1 SYNCS.ARRIVE.TRANS64.RED.A1T0 RZ, [R0+URZ], RZ ;  /* 0x000000ff00ff19a7 */ /* 0x0007e800081004ff */
.L_x_108:
[----:B------:R-:W4:Y:S01]  /*6c70*/  @P1 SYNCS.PHASECHK.TRANS64.TRYWAIT P0, [R3+URZ+0x50], R2 ;  /* 0x00005002030015a7 */ /* 0x000f2200080011ff */
[----:B------:R-:W-:Y:S01]  /*6c80*/  BSSY B1, `(.L_x_109) ;  /* 0x0000016000017945 */ /* 0x000fe20003800000 */
[----:B----4-:R-:W-:Y:S03]  /*6c90*/  @P1 SEL R47, RZ, 0x1, !P0 ;  /* 0x00000001ff2f1807 */ /* 0x010fe60004000000 */
[----:B------:R-:W-:Y:S05]  /*6ca0*/  @!P1 BRA `(.L_x_110) ;  /* 0x00000000004c9947 */ /* 0x000fea0003800000 */
[----:B------:R-:W-:Y:S01]  /*6cb0*/  ISETP.NE.AND P0, PT, R47, RZ, PT ;  /* 0x000000ff2f00720c */ /* 0x000fe20003f05270 */
[----:B------:R-:W-:Y:S01]  /*6cc0*/  BSSY B0, `(.L_x_111) ;  /* 0x000000b000007945 */ /* 0x000fe20003800000 */
[----:B------:R-:W-:Y:S11]  /*6cd0*/  ISETP.NE.AND P1, PT, R60, RZ, PT ;  /* 0x000000ff3c00720c */ /* 0x000ff60003f25270 */
[----:B------:R-:W-:Y:S02]  /*6ce0*/  @!UPT UIADD3 URZ, UPT, UPT, URZ, URZ, URZ ;  /* 0x000000fffffff290 */ /* 0x000fe4000fffe0ff */
[C---:B------:R-:W-:Y:S01]  /*6cf0*/  @P1 IMAD R6, R46.reuse, 0x2000, R93 ;  /* 0x000020002e061824 */ /* 0x040fe200078e025d */
[C---:B------:R-:W-:Y:S01]  /*6d00*/  @P1 LEA R4, R46.reuse, R91, 0xd ;  /* 0x0000005b2e041211 */ /* 0x040fe200078e68ff */
[C---:B------:R-:W-:Y:S02]  /*6d10*/  @P1 IMAD R5, R46.reuse, 0x2000, R92 ;  /* 0x000020002e051824 */ /* 0x040fe400078e025c */
[----:B------:R-:W-:Y:S01]  /*6d20*/  @P1 IMAD R2, R46, 0x2000, R87 ;  /* 0x000020002e021824 */ /* 0x000fe200078e0257 */
[----:B------:R-:W-:Y:S06]  /*6d30*/  @P0 BRA `(.L_x_112) ;  /* 0x00000000000c0947 */ /* 0x000fec0003800000 */
[----:B---3--:R-:W-:Y:S04]  /*6d40*/  SHF.L.U32 R0, R90, 0x1f, RZ ;  /* 0x0000001f5a007819 */ /* 0x008fe800000006ff */
[----:B------:R-:W3:Y:S02]  /*6d50*/  SYNCS.PHASECHK.TRANS64.TRYWAIT P0, [R3+URZ+0x50], R0 ;  /* 0x00005000030075a7 */ /* 0x000ee400080011ff */
[----:B---3--:R-:W-:Y:S05]  /*6d60*/  @!P0 BRA `(.L_x_113) ;  /* 0x0000003000908947 */ /* 0x008fea0003800000 */
.L_x_112:
[----:B------:R-:W-:Y:S05]  /*6d70*/  BSYNC B0 ;  /* 0x0000000000007941 */ /* 0x000fea0003800000 */
.L_x_111:
[----:B------:R-:W-:Y:S02]  /*6d80*/  ISETP.NE.AND P0, PT, R60, RZ, PT ;  /* 0x000000ff3c00720c */ /* 0x000fe40003f05270 */
[----:B------:R-:W-:Y:S11]  /*6d90*/  IADD3 R46, PT, PT, R46, 0x1, RZ ;  /* 0x000000012e2e7810 */ /* 0x000ff60007ffe0ff */
[----:B------:R4:W1:Y:S04]  /*6da0*/  @P0 LDS.128 R48, [R6] ;  /* 0x0000000006300984 */ /* 0x0008680000000c00 */
[----:B------:R4:W1:Y:S04]  /*6db0*/  @P0 LDS.128 R56, [R5+0x10] ;  /* 0x0000100005380984 */ /* 0x0008680000000c00 */
[----:B------:R4:W1:Y:S04]  /*6dc0*/  @P0 LDS.128 R64, [R4+0x20] ;  /* 0x0000200004400984 */ /* 0x0008680000000c00 */
[----:B------:R4:W1:Y:S02]  /*6dd0*/  @P0 LDS.128 R72, [R2+0x30] ;  /* 0x0000300002480984 */ /* 0x0008640000000c00 */
.L_x_110:
[----:B------:R-:W-:Y:S05]  /*6de0*/  BSYNC B1 ;  /* 0x0000000000017941 */ /* 0x000fea0003800000 */
.L_x_109:
[----:B---3--:R-:W-:Y:S05]  /*6df0*/  VIADD R0, R39, 0x20 ;  /* 0x0000002027007836 */ /* 0x008fea0000000000 */
[----:B------:R-:W-:Y:S04]  /*6e00*/  SHF.R.U32.HI R0, RZ, 0x15, R0 ;  /* 0x00000015ff007819 */ /* 0x000fe80000011600 */
[----:B------:R-:W-:Y:S11]  /*6e10*/  LOP3.LUT P0, RZ, R0, 0x3, R81, 0x48, !PT ;  /* 0x0000000300ff7812 */ /* 0x000ff60007804851 */
[----:B------:R-:W-:Y:S02]  /*6e20*/  @!UPT UIADD3 URZ, UPT, UPT, URZ, URZ, URZ ;  /* 0x000000fffffff290 */ /* 0x000fe4000fffe0ff */
[----:B------:R-:W-:Y:S05]  /*6e30*/  @!P0 BRA `(.L_x_114) ;  /* 0x0000000000408947 */ /* 0x000fea0003800000 */
[----:B------:R-:W3:Y:S01]  /*6e40*/  LDCU.64 UR8, c[0x4][0x70] ;  /* 0x01000e00ff0877ac */ /* 0x000ee20008000a00 */
[----:B------:R-:W-:Y:S01]  /*6e50*/  MOV R3, 0x0 ;  /* 0x0000000000037802 */ /* 0x000fe20000000f00 */
[----:B------:R-:W-:Y:S02]  /*6e60*/  HFMA2 R12, -RZ, RZ, 0, 5.9604644775390625e-08 ;  /* 0x00000001ff0c7431 */ /* 0x000fe400000001ff */
[----:B------:R-:W-:Y:S02]  /*6e70*/  IMAD.MOV.U32 R8, RZ, RZ, 0x192 ;  /* 0x00000192ff087424 */ /* 0x000fe400078e00ff */
[----:B------:R-:W-:Y:S01]  /*6e80*/  IMAD.MOV.U32 R13, RZ, RZ, RZ ;  /* 0x000000ffff0d7224 */ /* 0x000fe200078e00ff */
[----:B------:R-:W5:Y:S01]  /*6e90*/  LDCU.64 UR6, c[0x4][0x78] ;  /* 0x01000f00ff0677ac */ /* 0x000f620008000a00 */
[----:B----4-:R-:W4:Y:S01]  /*6ea0*/  LDC.64 R2, c[0x4][R3] ;  /* 0x0100000003027b82 */ /* 0x010f220000000a00 */
[----:B------:R-:W2:Y:S01]  /*6eb0*/  LDCU.64 UR4, c[0x4][0x10] ;  /* 0x01000200ff0477ac */ /* 0x000ea20008000a00 */
[----:B---3--:R-:W-:Y:S01]  /*6ec0*/  MOV R5, UR9 ;  /* 0x0000000900057c02 */ /* 0x008fe20008000f00 */
[----:B------:R-:W-:Y:S01]  /*6ed0*/  IMAD.U32 R4, RZ, RZ, UR8 ;  /* 0x00000008ff047e24 */ /* 0x000fe2000f8e00ff */
[----:B-----5:R-:W-:Y:S01]  /*6ee0*/  MOV R7, UR7 ;  /* 0x0000000700077c02 */ /* 0x020fe20008000f00 */
[----:B------:R-:W-:Y:S01]  /*6ef0*/  IMAD.U32 R6, RZ, RZ, UR6 ;  /* 0x00000006ff067e24 */ /* 0x000fe2000f8e00ff */
[----:B--2---:R-:W-:Y:S01]  /*6f00*/  MOV R11, UR5 ;  /* 0x00000005000b7c02 */ /* 0x004fe20008000f00 */
[----:B------:R-:W-:Y:S02]  /*6f10*/  IMAD.U32 R10, RZ, RZ, UR4 ;  /* 0x00000004ff0a7e24 */ /* 0x000fe4000f8e00ff */
[----:B------:R-:W-:Y:S07]  /*6f20*/  LEPC R20, `(.L_x_114) ;  /* 0x000000001014794e */ /* 0x000fee0000000000 */
[----:B-1--4-:R-:W-:Y:S05]  /*6f30*/  CALL.ABS.NOINC R2 ;  /* 0x0000000002007343 */ /* 0x012fea0003c00000 */
.L_x_114:
[----:B------:R-:W-:Y:S05]  /*6f40*/  WARPSYNC.ALL ;  /* 0x0000000000007948 */ /* 0x000fea0003800000 */
[----:B------:R-:W-:Y:S01]  /*6f50*/  R2UR UR4, R39 ;  /* 0x00000000270472ca */ /* 0x000fe200000e0000 */
[--C-:B-1----:R-:W-:Y:S01]  /*6f60*/  HADD2.F32 R40, -RZ, R48.reuse.H0_H0 ;  /* 0x20000030ff287230 */ /* 0x102fe20000004100 */
[----:B------:R-:W-:Y:S01]  /*6f70*/  ISETP.NE.AND P6, PT, R98, RZ, PT ;  /* 0x000000ff6200720c */ /* 0x000fe20003fc5270 */
[----:B------:R-:W-:Y:S01]  /*6f80*/  HADD2.F32 R43, -RZ, R48.H1_H1 ;  /* 0x30000030ff2b7230 */ /* 0x000fe20000004100 */
[----:B------:R-:W-:Y:S01]  /*6f90*/  MOV R52, UR46 ;  /* 0x0000002e00347c02 */ /* 0x000fe20008000f00 */
[----:B------:R-:W-:Y:S01]  /*6fa0*/  HADD2.F32 R42, -RZ, R49.H1_H1 ;  /* 0x30000031ff2a7230 */ /* 0x000fe20000004100 */
[----:B------:R-:W-:Y:S01]  /*6fb0*/  MOV R61, UR47 ;  /* 0x0000002f003d7c02 */ /* 0x000fe20008000f00 */
[----:B------:R-:W-:Y:S01]  /*6fc0*/  HADD2.F32 R45, -RZ, R51.H0_H0 ;  /* 0x20000033ff2d7230 */ /* 0x000fe20000004100 */
[----:B------:R-:W-:Y:S01]  /*6fd0*/  ISETP.NE.AND P0, PT, R95, RZ, PT ;  /* 0x000000ff5f00720c */ /* 0x000fe20003f05270 */
[----:B------:R-:W-:Y:S01]  /*6fe0*/  HADD2.F32 R44, -RZ, R75.H1_H1 ;  /* 0x3000004bff2c7230 */ /* 0x000fe20000004100 */
[----:B------:R-:W-:Y:S01]  /*6ff0*/  BSSY.RECONVERGENT B0, `(.L_x_115) ;  /* 0x0000088000007945 */ /* 0x000fe20003800200 */
[----:B------:R-:W-:Y:S02]  /*7000*/  LEA R62, R46, UR44, 0x3 ;  /* 0x0000002c2e3e7c11 */ /* 0x000fe4000f8e18ff */
[----:B----4-:R-:W1:Y:S02]  /*7010*/  LDTM.x32 R4, tmem[UR4+0x20] ;  /* 0x00002004000479ee */ /* 0x010e6400082c0000 */
[----:B------:R-:W-:Y:S02]  /*7020*/  @P6 LEA R52, R52, UR44, 0x3 ;  /* 0x0000002c34346c11 */ /* 0x000fe4000f8e18ff */
[----:B------:R-:W-:Y:S02]  /*7030*/  @P6 SHF.L.U32 R63, R90, 0x1f, RZ ;  /* 0x0000001f5a3f6819 */ /* 0x000fe400000006ff */
[----:B------:R-:W-:Y:S04]  /*7040*/  @P6 IADD3 R52, PT, PT, R52, 0x70, RZ ;  /* 0x0000007034346810 */ /* 0x000fe80007ffe0ff */
[----:B------:R-:W-:Y:S01]  /*7050*/  @P6 PRMT R61, R61, 0x654, R52 ;  /* 0x000006543d3d6816 */ /* 0x000fe20000000034 */
[C---:B-1----:R-:W-:Y:S01]  /*7060*/  FMUL R0, R38.reuse, R4 ;  /* 0x0000000426007220 */ /* 0x042fe20000400000 */
[C---:B------:R-:W-:Y:S01]  /*7070*/  FMUL R2, R38.reuse, R5 ;  /* 0x0000000526027220 */ /* 0x040fe20000400000 */
[C---:B------:R-:W-:Y:S01]  /*7080*/  FMUL R3, R38.reuse, R6 ;  /* 0x0000000626037220 */ /* 0x040fe20000400000 */
[C---:B------:R-:W-:Y:S01]  /*7090*/  FMUL R7, R38.reuse, R7 ;  /* 0x0000000726077220 */ /* 0x040fe20000400000 */
[C---:B------:R-:W-:Y:S01]  /*70a0*/  FFMA R0, R41.reuse, R40, R0 ;  /* 0x0000002829007223 */ /* 0x040fe20000000000 */
[----:B------:R-:W-:Y:S02]  /*70b0*/  HADD2.F32 R40, -RZ, R49.H0_H0 ;  /* 0x20000031ff287230 */ /* 0x000fe40000004100 */
[C---:B------:R-:W-:Y:S01]  /*70c0*/  FFMA R2, R41.reuse, R43, R2 ;  /* 0x0000002b29027223 */ /* 0x040fe20000000002 */
[--C-:B------:R-:W-:Y:S02]  /*70d0*/  HADD2.F32 R43, -RZ, R50.reuse.H0_H0 ;  /* 0x20000032ff2b7230 */ /* 0x100fe40000004100 */
[C---:B------:R-:W-:Y:S01]  /*70e0*/  FMUL R4, R38.reuse, R8 ;  /* 0x0000000826047220 */ /* 0x040fe20000400000 */
[----:B------:R-:W-:Y:S01]  /*70f0*/  FMUL R5, R38, R9 ;  /* 0x0000000926057220 */ /* 0x000fe20000400000 */
[C---:B------:R-:W-:Y:S01]  /*7100*/  FFMA R3, R41.reuse, R40, R3 ;  /* 0x0000002829037223 */ /* 0x040fe20000000003 */
[----:B------:R-:W-:Y:S01]  /*7110*/  HADD2.F32 R40, -RZ, R50.H1_H1 ;  /* 0x30000032ff287230 */ /* 0x000fe20000004100 */
[----:B------:R-:W-:Y:S01]  /*7120*/  F2FP.F16.F32.PACK_AB R52, R2, R0 ;  /* 0x000000000234723e */ /* 0x000fe200000000ff */
[C---:B------:R-:W-:Y:S01]  /*7130*/  FFMA R7, R41.reuse, R42, R7 ;  /* 0x0000002a29077223 */ /* 0x040fe20000000007 */
[C---:B------:R-:W-:Y:S01]  /*7140*/  FFMA R4, R41.reuse, R43, R4 ;  /* 0x0000002b29047223 */ /* 0x040fe20000000004 */
[C---:B------:R-:W-:Y:S01]  /*7150*/  FMUL R6, R38.reuse, R10 ;  /* 0x0000000a26067220 */ /* 0x040fe20000400000 */
[----:B------:R-:W-:Y:S02]  /*7160*/  HADD2.F32 R42, -RZ, R51.H1_H1 ;  /* 0x30000033ff2a7230 */ /* 0x000fe40000004100 */
[----:B------:R-:W-:Y:S01]  /*7170*/  FFMA R5, R41, R40, R5 ;  /* 0x0000002829057223 */ /* 0x000fe20000000005 */
[----:B------:R-:W-:Y:S01]  /*7180*/  F2FP.F16.F32.PACK_AB R53, R7, R3 ;  /* 0x000000030735723e */ /* 0x000fe200000000ff */
[----:B------:R-:W-:Y:S01]  /*7190*/  FFMA R6, R41, R45, R6 ;  /* 0x0000002d29067223 */ /* 0x000fe20000000006 */
[C---:B------:R-:W-:Y:S01]  /*71a0*/  FMUL R11, R38.reuse, R11 ;  /* 0x0000000b260b7220 */ /* 0x040fe20000400000 */
[--C-:B------:R-:W-:Y:S01]  /*71b0*/  HADD2.F32 R40, -RZ, R56.reuse.H0_H0 ;  /* 0x20000038ff287230 */ /* 0x100fe20000004100 */
[----:B------:R-:W-:Y:S01]  /*71c0*/  F2FP.F16.F32.PACK_AB R54, R5, R4 ;  /* 0x000000040536723e */ /* 0x000fe200000000ff */
[C---:B------:R-:W-:Y:S01]  /*71d0*/  FMUL R8, R38.reuse, R12 ;  /* 0x0000000c26087220 */ /* 0x040fe20000400000 */
[C---:B------:R-:W-:Y:S01]  /*71e0*/  FFMA R11, R41.reuse, R42, R11 ;  /* 0x0000002a290b7223 */ /* 0x040fe2000000000b */
[----:B------:R-:W-:Y:S02]  /*71f0*/  HADD2.F32 R42, -RZ, R56.H1_H1 ;  /* 0x30000038ff2a7230 */ /* 0x000fe40000004100 */
[C---:B------:R-:W-:Y:S01]  /*7200*/  FMUL R9, R38.reuse, R13 ;  /* 0x0000000d26097220 */ /* 0x040fe20000400000 */
[--C-:B------:R-:W-:Y:S02]  /*7210*/  HADD2.F32 R43, -RZ, R57.reuse.H0_H0 ;  /* 0x20000039ff2b7230 */ /* 0x100fe40000004100 */
[----:B------:R-:W-:Y:S01]  /*7220*/  FFMA R8, R41, R40, R8 ;  /* 0x0000002829087223 */ /* 0x000fe20000000008 */
[----:B------:R-:W-:Y:S01]  /*7230*/  F2FP.F16.F32.PACK_AB R55, R11, R6 ;  /* 0x000000060b37723e */ /* 0x000fe200000000ff */
[----:B------:R-:W-:Y:S01]  /*7240*/  FFMA R9, R41, R42, R9 ;  /* 0x0000002a29097223 */ /* 0x000fe20000000009 */
[C---:B------:R-:W-:Y:S01]  /*7250*/  FMUL R10, R38.reuse, R14 ;  /* 0x0000000e260a7220 */ /* 0x040fe20000400000 */
[----:B------:R-:W-:Y:S02]  /*7260*/  HADD2.F32 R40, -RZ, R57.H1_H1 ;  /* 0x30000039ff287230 */ /* 0x000fe40000004100 */
[C---:B------:R-:W-:Y:S01]  /*7270*/  FMUL R15, R38.reuse, R15 ;  /* 0x0000000f260f7220 */ /* 0x040fe20000400000 */
[----:B------:R1:W-:Y:S01]  /*7280*/  STS.128 [R93+0x2000], R52 ;  /* 0x002000345d007388 */ /* 0x0003e20000000c00 */
[----:B------:R-:W-:Y:S01]  /*7290*/  F2FP.F16.F32.PACK_AB R68, R9, R8 ;  /* 0x000000080944723e */ /* 0x000fe200000000ff */
[C---:B------:R-:W-:Y:S01]  /*72a0*/  FFMA R10, R41.reuse, R43, R10 ;  /* 0x0000002b290a7223 */ /* 0x040fe2000000000a */
[--C-:B------:R-:W-:Y:S02]  /*72b0*/  HADD2.F32 R43, -RZ, R58.reuse.H0_H0 ;  /* 0x2000003aff2b7230 */ /* 0x100fe40000004100 */
        /* <DEDUP_REMOVED lines=11> */
[--C-:B------:R-:W-:Y:S02]  /*7370*/  HADD2.F32 R43, -RZ, R64.reuse.H0_H0 ;  /* 0x20000040ff2b7230 */ /* 0x100fe40000004100 */
[C---:B------:R-:W-:Y:S01]  /*7380*/  FFMA R14, R41.reuse, R45, R14 ;  /* 0x0000002d290e7223 */ /* 0x040fe2000000000e */
[C---:B------:R-:W-:Y:S01]  /*7390*/  FMUL R16, R38.reuse, R20 ;  /* 0x0000001426107220 */ /* 0x040fe20000400000 */
        /* <DEDUP_REMOVED lines=17> */
[C---:B------:R-:W-:Y:S01]  /*74b0*/  FFMA R20, R41.reuse, R40, R20 ;  /* 0x0000002829147223 */ /* 0x040fe20000000014 */
[C---:B------:R-:W-:Y:S01]  /*74c0*/  FFMA R21, R41.reuse, R42, R21 ;  /* 0x0000002a29157223 */ /* 0x040fe20000000015 */
[----:B------:R-:W-:Y:S02]  /*74d0*/  HADD2.F32 R40, -RZ, R67.H1_H1 ;  /* 0x30000043ff287230 */ /* 0x000fe40000004100 */
[----:B------:R-:W-:Y:S01]  /*74e0*/  FFMA R22, R41, R43, R22 ;  /* 0x0000002b29167223 */ /* 0x000fe20000000016 */
[C---:B------:R-:W-:Y:S01]  /*74f0*/  FMUL R27, R38.reuse, R27 ;  /* 0x0000001b261b7220 */ /* 0x040fe20000400000 */
[--C-:B------:R-:W-:Y:S02]  /*7500*/  HADD2.F32 R43, -RZ, R72.reuse.H0_H0 ;  /* 0x20000048ff2b7230 */ /* 0x100fe40000004100 */
[C---:B------:R-:W-:Y:S01]  /*7510*/  FMUL R24, R38.reuse, R28 ;  /* 0x0000001c26187220 */ /* 0x040fe20000400000 */
[----:B------:R-:W-:Y:S02]  /*7520*/  HADD2.F32 R42, -RZ, R72.H1_H1 ;  /* 0x30000048ff2a7230 */ /* 0x000fe40000004100 */
[C---:B------:R-:W-:Y:S01]  /*7530*/  FMUL R25, R38.reuse, R29 ;  /* 0x0000001d26197220 */ /* 0x040fe20000400000 */
[--C-:B------:R-:W-:Y:S01]  /*7540*/  HADD2.F32 R45, -RZ, R73.reuse.H0_H0 ;  /* 0x20000049ff2d7230 */ /* 0x100fe20000004100 */
[----:B------:R-:W-:Y:S01]  /*7550*/  F2FP.F16.F32.PACK_AB R70, R13, R12 ;  /* 0x0000000c0d46723e */ /* 0x000fe200000000ff */
[C---:B------:R-:W-:Y:S01]  /*7560*/  FMUL R26, R38.reuse, R30 ;  /* 0x0000001e261a7220 */ /* 0x040fe20000400000 */
[----:B------:R-:W-:Y:S01]  /*7570*/  F2FP.F16.F32.PACK_AB R71, R19, R14 ;  /* 0x0000000e1347723e */ /* 0x000fe200000000ff */
[C---:B------:R-:W-:Y:S01]  /*7580*/  FFMA R27, R41.reuse, R40, R27 ;  /* 0x00000028291b7223 */ /* 0x040fe2000000001b */
[C---:B------:R-:W-:Y:S01]  /*7590*/  FFMA R24, R41.reuse, R43, R24 ;  /* 0x0000002b29187223 */ /* 0x040fe20000000018 */
[----:B------:R-:W-:Y:S02]  /*75a0*/  HADD2.F32 R40, -RZ, R73.H1_H1 ;  /* 0x30000049ff287230 */ /* 0x000fe40000004100 */
[C---:B------:R-:W-:Y:S01]  /*75b0*/  FFMA R25, R41.reuse, R42, R25 ;  /* 0x0000002a29197223 */ /* 0x040fe20000000019 */
[----:B------:R1:W-:Y:S01]  /*75c0*/  STS.128 [R92+0x2010], R68 ;  /* 0x002010445c007388 */ /* 0x0003e20000000c00 */
[C---:B------:R-:W-:Y:S01]  /*75d0*/  FMUL R31, R38.reuse, R31 ;  /* 0x0000001f261f7220 */ /* 0x040fe20000400000 */
[--C-:B------:R-:W-:Y:S02]  /*75e0*/  HADD2.F32 R43, -RZ, R74.reuse.H0_H0 ;  /* 0x2000004aff2b7230 */ /* 0x100fe40000004100 */
[C---:B------:R-:W-:Y:S01]  /*75f0*/  FFMA R26, R41.reuse, R45, R26 ;  /* 0x0000002d291a7223 */ /* 0x040fe2000000001a */
        /* <DEDUP_REMOVED lines=30> */
[----:B------:R-:W-:Y:S02]  /*77e0*/  UIADD3 UR9, UPT, UPT, UR49, 0x20, URZ ;  /* 0x0000002031097890 */ /* 0x000fe4000fffe0ff */
[----:B------:R-:W-:Y:S01]  /*77f0*/  UIADD3 UR8, UPT, UPT, UR44, 0x2200, URZ ;  /* 0x000022002c087890 */ /* 0x000fe2000fffe0ff */
[----:B------:R-:W-:Y:S01]  /*7800*/  UMOV UR10, UR50 ;  /* 0x00000032000a7c82 */ /* 0x000fe20008000000 */
[----:B------:R-:W-:Y:S01]  /*7810*/  UMOV UR11, UR36 ;  /* 0x00000024000b7c82 */ /* 0x000fe20008000000 */
[----:B---3--:R-:W-:Y:S04]  /*7820*/  UIADD3 UR4, UP0, UPT, UR6, 0x680, URZ ;  /* 0x0000068006047890 */ /* 0x008fe8000ff1e0ff */
[----:B------:R-:W-:Y:S09]  /*7830*/  UIADD3.X UR5, UPT, UPT, URZ, UR7, URZ, UP0, !UPT ;  /* 0x00000007ff057290 */ /* 0x000ff200087fe4ff */
[----:B------:R3:W-:Y:S01]  /*7840*/  UTMASTG.3D [UR8], [UR4] ;  /* 0x00000008040073b5 */ /* 0x0007e20008010000 */
[----:B------:R0:W-:Y:S01]  /*7850*/  UTMACMDFLUSH ;  /* 0x00000000000079b7 */ /* 0x0001e20000000000 */
[----:B---3--:R-:W-:Y:S04]  /*7860*/  DEPBAR.LE SB0, 0x1 ;  /* 0x000080400000791a */ /* 0x008fe80000000000 */
.L_x_116:
[----:B------:R-:W-:Y:S05]  /*7870*/  BSYNC.RECONVERGENT B0 ;  /* 0x0000000000007941 */ /* 0x000fea0003800200 */
.L_x_115:
[----:B------:R-:W-:Y:S01]  /*7880*/  BAR.SYNC.DEFER_BLOCKING 0x1, 0x80 ;  /* 0x0042000000007b1d */ /* 0x000fe20000010000 */
[----:B------:R-:W-:Y:S04]  /*7890*/  UIADD3 UR4, UPT, UPT, UR46, 0x1, URZ ;  /* 0x000000012e047890 */ /* 0x000fe8000fffe0ff */
[----:B------:R-:W-:Y:S04]  /*78a0*/  UISETP.NE.AND UP0, UPT, UR4, 0x4, UPT ;  /* 0x000000040400788c */ /* 0x000fe8000bf05270 */
[----:B------:R-:W-:Y:S01]  /*78b0*/  USEL UR45, UR4, URZ, UP0 ;  /* 0x000000ff042d7287 */ /* 0x000fe20008000000 */
[----:B------:R3:W-:Y:S01]  /*78c0*/  @P6 SYNCS.ARRIVE.TRANS64.RED.A1T0 RZ, [R61+URZ], RZ ;  /* 0x000000ff3dff69a7 */ /* 0x0007e200081004ff */
[----:B------:R-:W-:Y:S01]  /*78d0*/  BSSY B1, `(.L_x_117) ;  /* 0x0000017000017945 */ /* 0x000fe20003800000 */
[----:B------:R-:W4:Y:S02]  /*78e0*/  @P6 SYNCS.PHASECHK.TRANS64.TRYWAIT P0, [R62+URZ+0x50], R63 ;  /* 0x0000503f3e0065a7 */ /* 0x000f2400080011ff */
[----:B----4-:R-:W-:Y:S01]  /*78f0*/  @P6 SEL R47, RZ, 0x1, !P0 ;  /* 0x00000001ff2f6807 */ /* 0x010fe20004000000 */
[----:B---3--:R-:W-:Y:S06]  /*7900*/  @!P6 BRA `(.L_x_118) ;  /* 0x00000000004ce947 */ /* 0x008fec0003800000 */
        /* <DEDUP_REMOVED lines=9> */
[----:B------:R-:W-:Y:S04]  /*79a0*/  SHF.L.U32 R5, R90, 0x1f, RZ ;  /* 0x0000001f5a057819 */ /* 0x000fe800000006ff */
[----:B------:R-:W3:Y:S02]  /*79b0*/  SYNCS.PHASECHK.TRANS64.TRYWAIT P0, [R62+URZ+0x50], R5 ;  /* 0x000050053e0075a7 */ /* 0x000ee400080011ff */
[----:B---3--:R-:W-:Y:S05]  /*79c0*/  @!P0 BRA `(.L_x_121) ;  /* 0x00000024008c8947 */ /* 0x008fea0003800000 */
.L_x_120:
[----:B------:R-:W-:Y:S05]  /*79d0*/  BSYNC B0 ;  /* 0x0000000000007941 */ /* 0x000fea0003800000 */
.L_x_119:
[----:B------:R-:W-:Y:S02]  /*79e0*/  ISETP.NE.AND P0, PT, R60, RZ, PT ;  /* 0x000000ff3c00720c */ /* 0x000fe40003f05270 */
[----:B------:R-:W-:Y:S11]  /*79f0*/  IADD3 R46, PT, PT, R46, 0x1, RZ ;  /* 0x000000012e2e7810 */ /* 0x000ff60007ffe0ff */
[----:B------:R4:W1:Y:S04]  /*7a00*/  @P0 LDS.128 R48, [R4] ;  /* 0x0000000004300984 */ /* 0x0008680000000c00 */
[----:B------:R4:W1:Y:S04]  /*7a10*/  @P0 LDS.128 R56, [R3+0x10] ;  /* 0x0000100003380984 */ /* 0x0008680000000c00 */
[----:B------:R4:W1:Y:S04]  /*7a20*/  @P0 LDS.128 R64, [R2+0x20] ;  /* 0x0000200002400984 */ /* 0x0008680000000c00 */
[----:B------:R4:W1:Y:S02]  /*7a30*/  @P0 LDS.128 R72, [R0+0x30] ;  /* 0x0000300000480984 */ /* 0x0008640000000c00 */
.L_x_118:
[----:B------:R-:W-:Y:S05]  /*7a40*/  BSYNC B1 ;  /* 0x0000000000017941 */ /* 0x000fea0003800000 */
.L_x_117:
[----:B----4-:R-:W-:Y:S05]  /*7a50*/  VIADD R0, R39, 0x40 ;  /* 0x0000004027007836 */ /* 0x010fea0000000000 */
        /* <DEDUP_REMOVED lines=9> */
[----:B------:R-:W4:Y:S01]  /*7af0*/  LDCU.64 UR6, c[0x4][0x78] ;  /* 0x01000f00ff0677ac */ /* 0x000f220008000a00 */
[----:B------:R-:W1:Y:S01]  /*7b00*/  LDC.64 R2, c[0x4][R3] ;  /* 0x0100000003027b82 */ /* 0x000e620000000a00 */
[----:B------:R-:W5:Y:S01]  /*7b10*/  LDCU.64 UR4, c[0x4][0x10] ;  /* 0x01000200ff0477ac */ /* 0x000f620008000a00 */
[----:B---3--:R-:W-:Y:S01]  /*7b20*/  MOV R5, UR9 ;  /* 0x0000000900057c02 */ /* 0x008fe20008000f00 */
[----:B------:R-:W-:Y:S01]  /*7b30*/  IMAD.U32 R4, RZ, RZ, UR8 ;  /* 0x00000008ff047e24 */ /* 0x000fe2000f8e00ff */
[----:B----4-:R-:W-:Y:S01]  /*7b40*/  MOV R7, UR7 ;  /* 0x0000000700077c02 */ /* 0x010fe20008000f00 */
[----:B------:R-:W-:Y:S01]  /*7b50*/  IMAD.U32 R6, RZ, RZ, UR6 ;  /* 0x00000006ff067e24 */ /* 0x000fe2000f8e00ff */
[----:B-----5:R-:W-:Y:S01]  /*7b60*/  MOV R11, UR5 ;  /* 0x00000005000b7c02 */ /* 0x020fe20008000f00 */
[----:B------:R-:W-:Y:S02]  /*7b70*/  IMAD.U32 R10, RZ, RZ, UR4 ;  /* 0x00000004ff0a7e24 */ /* 0x000fe4000f8e00ff */
[----:B------:R-:W-:Y:S07]  /*7b80*/  LEPC R20, `(.L_x_122) ;  /* 0x000000001014794e */ /* 0x000fee0000000000 */
[----:B-12---:R-:W-:Y:S05]  /*7b90*/  CALL.ABS.NOINC R2 ;  /* 0x0000000002007343 */ /* 0x006fea0003c00000 */
.L_x_122:
        /* <DEDUP_REMOVED lines=12> */
[----:B---3--:R-:W-:Y:S02]  /*7c60*/  LEA R62, R46, UR44, 0x3 ;  /* 0x0000002c2e3e7c11 */ /* 0x008fe4000f8e18ff */
[----:B------:R-:W1:Y:S02]  /*7c70*/  LDTM.x32 R4, tmem[UR4+0x40] ;  /* 0x00004004000479ee */ /* 0x000e6400082c0000 */
        /* <DEDUP_REMOVED lines=133> */
.L_x_124:
[----:B------:R-:W-:Y:S05]  /*84d0*/  BSYNC.RECONVERGENT B0 ;  /* 0x0000000000007941 */ /* 0x000fea0003800200 */
.L_x_123:
        /* <DEDUP_REMOVED lines=21> */
.L_x_128:
[----:B------:R-:W-:Y:S05]  /*8630*/  BSYNC B0 ;  /* 0x0000000000007941 */ /* 0x000fea0003800000 */
.L_x_127:
[----:B------:R-:W-:Y:S11]  /*8640*/  ISETP.NE.AND P0, PT, R60, RZ, PT ;  /* 0x000000ff3c00720c */ /* 0x000ff60003f05270 */
[----:B------:R-:W-:Y:S02]  /*8650*/  @!UPT UIADD3 URZ, UPT, UPT, URZ, URZ, URZ ;  /* 0x000000fffffff290 */ /* 0x000fe4000fffe0ff */
[----:B------:R4:W1:Y:S04]  /*8660*/  @P0 LDS.128 R48, [R3] ;  /* 0x0000000003300984 */ /* 0x0008680000000c00 */
[----:B------:R4:W1:Y:S04]  /*8670*/  @P0 LDS.128 R56, [R2+0x10] ;  /* 0x0000100002380984 */ /* 0x0008680000000c00 */
[----:B------:R4:W1:Y:S04]  /*8680*/  @P0 LDS.128 R64, [R0+0x20] ;  /* 0x0000200000400984 */ /* 0x0008680000000c00 */
[----:B------:R4:W1:Y:S02]  /*8690*/  @P0 LDS.128 R72, [R46+0x30] ;  /* 0x000030002e480984 */ /* 0x0008640000000c00 */
.L_x_126:
[----:B------:R-:W-:Y:S05]  /*86a0*/  BSYNC B1 ;  /* 0x0000000000017941 */ /* 0x000fea0003800000 */
.L_x_125:
        /* <DEDUP_REMOVED lines=21> */
.L_x_130:
[----:B------:R-:W-:Y:S01]  /*8800*/  ISETP.NE.AND P0, PT, R95, RZ, PT ;  /* 0x000000ff5f00720c */ /* 0x000fe20003f05270 */
[----:B------:R-:W-:Y:S05]  /*8810*/  WARPSYNC.ALL ;  /* 0x0000000000007948 */ /* 0x000fea0003800000 */
[----:B------:R-:W-:Y:S01]  /*8820*/  R2UR UR4, R39 ;  /* 0x00000000270472ca */ /* 0x000fe200000e0000 */
[--C-:B-1----:R-:W-:Y:S01]  /*8830*/  HADD2.F32 R40, -RZ, R48.reuse.H0_H0 ;  /* 0x20000030ff287230 */ /* 0x102fe20000004100 */
[----:B------:R-:W-:Y:S01]  /*8840*/  R2UR UR5, R99 ;  /* 0x00000000630572ca */ /* 0x000fe200000e0000 */
[----:B------:R-:W-:Y:S01]  /*8850*/  HADD2.F32 R42, -RZ, R48.H1_H1 ;  /* 0x30000030ff2a7230 */ /* 0x000fe20000004100 */
[----:B------:R-:W-:Y:S01]  /*8860*/  BSSY.RECONVERGENT B0, `(.L_x_131) ;  /* 0x000008a000007945 */ /* 0x000fe20003800200 */
[--C-:B------:R-:W-:Y:S02]  /*8870*/  HADD2.F32 R43, -RZ, R49.reuse.H0_H0 ;  /* 0x20000031ff2b7230 */ /* 0x100fe40000004100 */
[----:B------:R-:W-:Y:S02]  /*8880*/  HADD2.F32 R44, -RZ, R49.H1_H1 ;  /* 0x30000031ff2c7230 */ /* 0x000fe40000004100 */
[--C-:B------:R-:W-:Y:S02]  /*8890*/  HADD2.F32 R45, -RZ, R50.reuse.H0_H0 ;  /* 0x20000032ff2d7230 */ /* 0x100fe40000004100 */
[----:B------:R-:W-:Y:S02]  /*88a0*/  HADD2.F32 R46, -RZ, R50.H1_H1 ;  /* 0x30000032ff2e7230 */ /* 0x000fe40000004100 */
[----:B---3--:R-:W1:Y:S01]  /*88b0*/  LDTM.x32 R4, tmem[UR4+0x60] ;  /* 0x00006004000479ee */ /* 0x008e6200082c0000 */
[----:B------:R-:W-:Y:S01]  /*88c0*/  NOP ;  /* 0x0000000000007918 */ /* 0x000fe20000000000 */
[----:B------:R-:W-:Y:S01]  /*88d0*/  UIADD3 UR4, UPT, UPT, UR5, 0xe0, URZ ;  /* 0x000000e005047890 */ /* 0x000fe2000fffe0ff */
[--C-:B------:R-:W-:Y:S02]  /*88e0*/  HADD2.F32 R47, -RZ, R51.reuse.H0_H0 ;  /* 0x20000033ff2f7230 */ /* 0x100fe40000004100 */
[----:B------:R-:W-:Y:S01]  /*88f0*/  HADD2.F32 R49, -RZ, R51.H1_H1 ;  /* 0x30000033ff317230 */ /* 0x000fe20000004100 */
[----:B------:R-:W-:Y:S01]  /*8900*/  UPRMT UR4, UR47, 0x654, UR4 ;  /* 0x000006542f047896 */ /* 0x000fe20008000004 */
[--C-:B------:R-:W-:Y:S02]  /*8910*/  HADD2.F32 R48, -RZ, R56.reuse.H0_H0 ;  /* 0x20000038ff307230 */ /* 0x100fe40000004100 */
[----:B------:R-:W-:Y:S02]  /*8920*/  HADD2.F32 R51, -RZ, R56.H1_H1 ;  /* 0x30000038ff337230 */ /* 0x000fe40000004100 */
[--C-:B------:R-:W-:Y:S02]  /*8930*/  HADD2.F32 R50, -RZ, R57.reuse.H0_H0 ;  /* 0x20000039ff327230 */ /* 0x100fe40000004100 */
[----:B------:R-:W-:Y:S02]  /*8940*/  HADD2.F32 R52, -RZ, R57.H1_H1 ;  /* 0x30000039ff347230 */ /* 0x000fe40000004100 */
[----:B-1----:R-:W-:Y:S01]  /*8950*/  SYNCS.ARRIVE.TRANS64.RED.A1T0 RZ, [UR4], RZ ;  /* 0x000000ffffff79a7 */ /* 0x002fe20008100404 */
[--C-:B------:R-:W-:Y:S02]  /*8960*/  HADD2.F32 R53, -RZ, R58.reuse.H0_H0 ;  /* 0x2000003aff357230 */ /* 0x100fe40000004100 */
[----:B------:R-:W-:Y:S02]  /*8970*/  HADD2.F32 R54, -RZ, R58.H1_H1 ;  /* 0x3000003aff367230 */ /* 0x000fe40000004100 */
[--C-:B------:R-:W-:Y:S02]  /*8980*/  HADD2.F32 R55, -RZ, R59.reuse.H0_H0 ;  /* 0x2000003bff377230 */ /* 0x100fe40000004100 */
[----:B------:R-:W-:Y:S02]  /*8990*/  HADD2.F32 R56, -RZ, R59.H1_H1 ;  /* 0x3000003bff387230 */ /* 0x000fe40000004100 */
[C---:B------:R-:W-:Y:S01]  /*89a0*/  FMUL R4, R38.reuse, R4 ;  /* 0x0000000426047220 */ /* 0x040fe20000400000 */
[C---:B------:R-:W-:Y:S01]  /*89b0*/  FMUL R5, R38.reuse, R5 ;  /* 0x0000000526057220 */ /* 0x040fe20000400000 */
[C---:B------:R-:W-:Y:S01]  /*89c0*/  FMUL R6, R38.reuse, R6 ;  /* 0x0000000626067220 */ /* 0x040fe20000400000 */
[C---:B------:R-:W-:Y:S01]  /*89d0*/  FMUL R7, R38.reuse, R7 ;  /* 0x0000000726077220 */ /* 0x040fe20000400000 */
[C---:B------:R-:W-:Y:S01]  /*89e0*/  FFMA R4, R41.reuse, R40, R4 ;  /* 0x0000002829047223 */ /* 0x040fe20000000004 */
[C---:B------:R-:W-:Y:S01]  /*89f0*/  FFMA R5, R41.reuse, R42, R5 ;  /* 0x0000002a29057223 */ /* 0x040fe20000000005 */
[C---:B------:R-:W-:Y:S01]  /*8a00*/  FFMA R6, R41.reuse, R43, R6 ;  /* 0x0000002b29067223 */ /* 0x040fe20000000006 */
[----:B------:R-:W-:Y:S01]  /*8a10*/  FFMA R7, R41, R44, R7 ;  /* 0x0000002c29077223 */ /* 0x000fe20000000007 */
[C---:B------:R-:W-:Y:S01]  /*8a20*/  FMUL R8, R38.reuse, R8 ;  /* 0x0000000826087220 */ /* 0x040fe20000400000 */
[C---:B------:R-:W-:Y:S01]  /*8a30*/  FMUL R9, R38.reuse, R9 ;  /* 0x0000000926097220 */ /* 0x040fe20000400000 */
[----:B------:R-:W-:Y:S01]  /*8a40*/  F2FP.F16.F32.PACK_AB R100, R5, R4 ;  /* 0x000000040564723e */ /* 0x000fe200000000ff */
[C---:B------:R-:W-:Y:S01]  /*8a50*/  FMUL R0, R38.reuse, R10 ;  /* 0x0000000a26007220 */ /* 0x040fe20000400000 */
[----:B------:R-:W-:Y:S01]  /*8a60*/  F2FP.F16.F32.PACK_AB R101, R7, R6 ;  /* 0x000000060765723e */ /* 0x000fe200000000ff */
[C---:B------:R-:W-:Y:S01]  /*8a70*/  FFMA R8, R41.reuse, R45, R8 ;  /* 0x0000002d29087223 */ /* 0x040fe20000000008 */
[C---:B------:R-:W-:Y:S01]  /*8a80*/  FFMA R9, R41.reuse, R46, R9 ;  /* 0x0000002e29097223 */ /* 0x040fe20000000009 */
[----:B------:R-:W-:Y:S01]  /*8a90*/  FFMA R0, R41, R47, R0 ;  /* 0x0000002f29007223 */ /* 0x000fe20000000000 */
[C---:B------:R-:W-:Y:S01]  /*8aa0*/  FMUL R2, R38.reuse, R11 ;  /* 0x0000000b26027220 */ /* 0x040fe20000400000 */
[C---:B------:R-:W-:Y:S01]  /*8ab0*/  FMUL R3, R38.reuse, R12 ;  /* 0x0000000c26037220 */ /* 0x040fe20000400000 */
[C---:B------:R-:W-:Y:S01]  /*8ac0*/  FMUL R10, R38.reuse, R13 ;  /* 0x0000000d260a7220 */ /* 0x040fe20000400000 */
[----:B------:R-:W-:Y:S01]  /*8ad0*/  F2FP.F16.F32.PACK_AB R102, R9, R8 ;  /* 0x000000080966723e */ /* 0x000fe200000000ff */
[C---:B------:R-:W-:Y:S01]  /*8ae0*/  FFMA R2, R41.reuse, R49, R2 ;  /* 0x0000003129027223 */ /* 0x040fe20000000002 */
[C---:B------:R-:W-:Y:S01]  /*8af0*/  FFMA R3, R41.reuse, R48, R3 ;  /* 0x0000003029037223 */ /* 0x040fe20000000003 */
[C---:B------:R-:W-:Y:S01]  /*8b00*/  FFMA R10, R41.reuse, R51, R10 ;  /* 0x00000033290a7223 */ /* 0x040fe2000000000a */
[C---:B------:R-:W-:Y:S01]  /*8b10*/  FMUL R11, R38.reuse, R14 ;  /* 0x0000000e260b7220 */ /* 0x040fe20000400000 */
[C---:B------:R-:W-:Y:S01]  /*8b20*/  FMUL R15, R38.reuse, R15 ;  /* 0x0000000f260f7220 */ /* 0x040fe20000400000 */
[C---:B------:R-:W-:Y:S01]  /*8b30*/  FMUL R12, R38.reuse, R16 ;  /* 0x00000010260c7220 */ /* 0x040fe20000400000 */
[C---:B------:R-:W-:Y:S01]  /*8b40*/  FMUL R13, R38.reuse, R17 ;  /* 0x00000011260d7220 */ /* 0x040fe20000400000 */
[C---:B------:R-:W-:Y:S01]  /*8b50*/  FFMA R11, R41.reuse, R50, R11 ;  /* 0x00000032290b7223 */ /* 0x040fe2000000000b */
[C---:B------:R-:W-:Y:S01]  /*8b60*/  FMUL R14, R38.reuse, R18 ;  /* 0x00000012260e7220 */ /* 0x040fe20000400000 */
[C---:B------:R-:W-:Y:S01]  /*8b70*/  FFMA R15, R41.reuse, R52, R15 ;  /* 0x00000034290f7223 */ /* 0x040fe2000000000f */
[--C-:B------:R-:W-:Y:S02]  /*8b80*/  HADD2.F32 R57, -RZ, R64.reuse.H0_H0 ;  /* 0x20000040ff397230 */ /* 0x100fe40000004100 */
[----:B------:R-:W-:Y:S01]  /*8b90*/  FMUL R19, R38, R19 ;  /* 0x0000001326137220 */ /* 0x000fe20000400000 */
[----:B------:R-:W-:Y:S01]  /*8ba0*/  F2FP.F16.F32.PACK_AB R103, R2, R0 ;  /* 0x000000000267723e */ /* 0x000fe200000000ff */
[C---:B------:R-:W-:Y:S01]  /*8bb0*/  FFMA R12, R41.reuse, R53, R12 ;  /* 0x00000035290c7223 */ /* 0x040fe2000000000c */
[----:B------:R-:W-:Y:S02]  /*8bc0*/  HADD2.F32 R58, -RZ, R64.H1_H1 ;  /* 0x30000040ff3a7230 */ /* 0x000fe40000004100 */
[C---:B------:R-:W-:Y:S01]  /*8bd0*/  FMUL R16, R38.reuse, R20 ;  /* 0x0000001426107220 */ /* 0x040fe20000400000 */
[C---:B------:R-:W-:Y:S01]  /*8be0*/  FFMA R13, R41.reuse, R54, R13 ;  /* 0x00000036290d7223 */ /* 0x040fe2000000000d */
[----:B------:R1:W-:Y:S01]  /*8bf0*/  STS.128 [R93+0x6000], R100 ;  /* 0x006000645d007388 */ /* 0x0003e20000000c00 */
[--C-:B------:R-:W-:Y:S02]  /*8c00*/  HADD2.F32 R59, -RZ, R65.reuse.H0_H0 ;  /* 0x20000041ff3b7230 */ /* 0x100fe40000004100 */
[C---:B------:R-:W-:Y:S01]  /*8c10*/  FMUL R17, R38.reuse, R21 ;  /* 0x0000001526117220 */ /* 0x040fe20000400000 */
[C---:B------:R-:W-:Y:S01]  /*8c20*/  FFMA R14, R41.reuse, R55, R14 ;  /* 0x00000037290e7223 */ /* 0x040fe2000000000e */
[----:B------:R-:W-:Y:S02]  /*8c30*/  HADD2.F32 R60, -RZ, R65.H1_H1 ;  /* 0x30000041ff3c7230 */ /* 0x000fe40000004100 */
[C---:B------:R-:W-:Y:S01]  /*8c40*/  FMUL R18, R38.reuse, R22 ;  /* 0x0000001626127220 */ /* 0x040fe20000400000 */
[C---:B------:R-:W-:Y:S01]  /*8c50*/  FFMA R19, R41.reuse, R56, R19 ;  /* 0x0000003829137223 */ /* 0x040fe20000000013 */
        /* <DEDUP_REMOVED lines=13> */
[----:B------:R-:W-:Y:S01]  /*8d30*/  FMUL R27, R38, R27 ;  /* 0x0000001b261b7220 */ /* 0x000fe20000400000 */
[----:B------:R-:W-:Y:S01]  /*8d40*/  F2FP.F16.F32.PACK_AB R104, R10, R3 ;  /* 0x000000030a68723e */ /* 0x000fe200000000ff */
[----:B------:R-:W-:Y:S01]  /*8d50*/  FFMA R20, R41, R61, R20 ;  /* 0x0000003d29147223 */ /* 0x000fe20000000014 */
[----:B------:R-:W-:Y:S01]  /*8d60*/  F2FP.F16.F32.PACK_AB R105, R15, R11 ;  /* 0x0000000b0f69723e */ /* 0x000fe200000000ff */
[----:B------:R-:W-:Y:S01]  /*8d70*/  HADD2.F32 R66, -RZ, R72.H1_H1 ;  /* 0x30000048ff427230 */ /* 0x000fe20000004100 */
[----:B------:R-:W-:Y:S01]  /*8d80*/  F2FP.F16.F32.PACK_AB R106, R13, R12 ;  /* 0x0000000c0d6a723e */ /* 0x000fe200000000ff */
[C---:B------:R-:W-:Y:S01]  /*8d90*/  FMUL R24, R38.reuse, R28 ;  /* 0x0000001c26187220 */ /* 0x040fe20000400000 */
[----:B------:R-:W-:Y:S01]  /*8da0*/  F2FP.F16.F32.PACK_AB R107, R19, R14 ;  /* 0x0000000e136b723e */ /* 0x000fe200000000ff */
[C---:B------:R-:W-:Y:S01]  /*8db0*/  FFMA R21, R41.reuse, R62, R21 ;  /* 0x0000003e29157223 */ /* 0x040fe20000000015 */
[--C-:B------:R-:W-:Y:S02]  /*8dc0*/  HADD2.F32 R67, -RZ, R73.reuse.H0_H0 ;  /* 0x20000049ff437230 */ /* 0x100fe40000004100 */
[C---:B------:R-:W-:Y:S01]  /*8dd0*/  FMUL R25, R38.reuse, R29 ;  /* 0x0000001d26197220 */ /* 0x040fe20000400000 */
[C---:B------:R-:W-:Y:S01]  /*8de0*/  FFMA R22, R41.reuse, R63, R22 ;  /* 0x0000003f29167223 */ /* 0x040fe20000000016 */
[----:B------:R1:W-:Y:S01]  /*8df0*/  STS.128 [R92+0x6010], R104 ;  /* 0x006010685c007388 */ /* 0x0003e20000000c00 */
        /* <DEDUP_REMOVED lines=48> */
.L_x_132:
[----:B------:R-:W-:Y:S05]  /*9100*/  BSYNC.RECONVERGENT B0 ;  /* 0x0000000000007941 */ /* 0x000fea0003800200 */
.L_x_131:
[----:B------:R-:W-:Y:S01]  /*9110*/  BAR.SYNC.DEFER_BLOCKING 0x1, 0x80 ;  /* 0x0042000000007b1d */ /* 0x000fe20000010000 */
[----:B------:R-:W-:Y:S01]  /*9120*/  UISETP.NE.AND UP0, UPT, UR52, -0x4, UPT ;  /* 0xfffffffc3400788c */ /* 0x000fe2000bf05270 */
[----:B------:R-:W-:Y:S08]  /*9130*/  IADD3 R0, PT, PT, R36, 0x1, RZ ;  /* 0x0000000124007810 */ /* 0x000ff00007ffe0ff */
[----:B------:R-:W-:Y:S05]  /*9140*/  BRA.U !UP0, `(.L_x_133) ;  /* 0x0000000108287547 */ /* 0x000fea000b800000 */
[----:B------:R-:W-:Y:S01]  /*9150*/  ISETP.NE.AND P0, PT, R98, RZ, PT ;  /* 0x000000ff6200720c */ /* 0x000fe20003f05270 */
[----:B------:R-:W-:Y:S01]  /*9160*/  IMAD.U32 R3, RZ, RZ, UR46 ;  /* 0x0000002eff037e24 */ /* 0x000fe2000f8e00ff */
[----:B------:R-:W-:Y:S01]  /*9170*/  UIADD3 UR4, UPT, UPT, UR46, 0x1, URZ ;  /* 0x000000012e047890 */ /* 0x000fe2000fffe0ff */
[----:B------:R-:W-:Y:S03]  /*9180*/  IMAD.U32 R2, RZ, RZ, UR47 ;  /* 0x0000002fff027e24 */ /* 0x000fe6000f8e00ff */
[----:B------:R-:W-:Y:S04]  /*9190*/  UISETP.NE.AND UP0, UPT, UR4, 0x4, UPT ;  /* 0x000000040400788c */ /* 0x000fe8000bf05270 */
[----:B------:R-:W-:Y:S03]  /*91a0*/  USEL UR46, UR4, URZ, UP0 ;  /* 0x000000ff042e7287 */ /* 0x000fe60008000000 */
[----:B------:R-:W-:Y:S05]  /*91b0*/  @P0 LEA R3, R3, UR44, 0x3 ;  /* 0x0000002c03030c11 */ /* 0x000fea000f8e18ff */
[----:B------:R-:W-:Y:S05]  /*91c0*/  @P0 VIADD R3, R3, 0x70 ;  /* 0x0000007003030836 */ /* 0x000fea0000000000 */
[----:B------:R-:W-:Y:S04]  /*91d0*/  @P0 PRMT R2, R2, 0x654, R3 ;  /* 0x0000065402020816 */ /* 0x000fe80000000003 */
[----:B------:R3:W-:Y:S03]  /*91e0*/  @P0 SYNCS.ARRIVE.TRANS64.RED.A1T0 RZ, [R2+URZ], RZ ;  /* 0x000000ff02ff09a7 */ /* 0x0007e600081004ff */
.L_x_133:
[----:B------:R-:W-:Y:S01]  /*91f0*/  R2UR UR4, R82 ;  /* 0x00000000520472ca */ /* 0x000fe200000e0000 */
[----:B------:R-:W-:Y:S01]  /*9200*/  UISETP.NE.AND UP0, UPT, UR62, URZ, UPT ;  /* 0x000000ff3e00728c */ /* 0x000fe2000bf05270 */
[----:B------:R-:W-:Y:S01]  /*9210*/  ISETP.NE.AND P0, PT, R86, 0x2, PT ;  /* 0x000000025600780c */ /* 0x000fe20003f05270 */
[----:B------:R-:W-:Y:S01]  /*9220*/  UIADD3 UR20, UPT, UPT, UR37, UR63, URZ ;  /* 0x0000003f25147290 */ /* 0x000fe2000fffe0ff */
[----:B------:R-:W-:Y:S01]  /*9230*/  ISETP.NE.AND P1, PT, R0, 0x4, PT ;  /* 0x000000040000780c */ /* 0x000fe20003f25270 */
[----:B------:R-:W-:Y:S01]  /*9240*/  UIADD3 UR52, UPT, UPT, UR52, 0x4, URZ ;  /* 0x0000000434347890 */ /* 0x000fe2000fffe0ff */
[----:B------:R-:W-:Y:S01]  /*9250*/  SEL R3, RZ, 0x1, P0 ;  /* 0x00000001ff037807 */ /* 0x000fe20000000000 */
[----:B------:R-:W-:Y:S01]  /*9260*/  UMOV UR36, UR61 ;  /* 0x0000003d00247c82 */ /* 0x000fe20008000000 */
[----:B---3--:R-:W-:Y:S02]  /*9270*/  SEL R2, RZ, 0x1, P1 ;  /* 0x00000001ff027807 */ /* 0x008fe40000800000 */
[----:B------:R-:W-:Y:S02]  /*9280*/  LOP3.LUT R88, R88, R3, RZ, 0x3c, !PT ;  /* 0x0000000358587212 */ /* 0x000fe400078e3cff */
[----:B------:R-:W-:Y:S01]  /*9290*/  LOP3.LUT R89, R89, R2, RZ, 0x3c, !PT ;  /* 0x0000000259597212 */ /* 0x000fe200078e3cff */
[----:B------:R-:W-:Y:S01]  /*92a0*/  UIADD3 UR16, UPT, UPT, UR38, UR4, URZ ;  /* 0x0000000426107290 */ /* 0x000fe2000fffe0ff */
[----:B------:R-:W-:Y:S02]  /*92b0*/  SEL R86, R86, RZ, P0 ;  /* 0x000000ff56567207 */ /* 0x000fe40000000000 */
[----:B------:R-:W-:Y:S01]  /*92c0*/  SEL R36, R0, RZ, P1 ;  /* 0x000000ff00247207 */ /* 0x000fe20000800000 */
[----:B------:R-:W-:Y:S08]  /*92d0*/  BRA.U UP0, `(.L_x_134) ;  /* 0xffffffbd00dc7547 */ /* 0x000ff0000b83ffff */
[----:B------:R-:W-:-:S13]  /*92e0*/  R2UR UR4, R83 ;  /* 0x00000000530472ca */ /* 0x000fda00000e0000 */
[----:B------:R-:W-:-:S09]  /*92f0*/  UISETP.NE.AND UP0, UPT, UR4, URZ, UPT ;  /* 0x000000ff0400728c */ /* 0x000fd2000bf05270 */
[----:B------:R-:W-:Y:S05]  /*9300*/  BRA.U !UP0, `(.L_x_135) ;  /* 0x0000000108487547 */ /* 0x000fea000b800000 */
[----:B------:R-:W3:Y:S02]  /*9310*/  LDCU.64 UR4, c[0x0][0x890] ;  /* 0x00011200ff0477ac */ /* 0x000ee40008000a00 */
[----:B---3--:R-:W-:-:S04]  /*9320*/  UISETP.NE.U32.AND UP0, UPT, UR4, URZ, UPT ;  /* 0x000000ff0400728c */ /* 0x008fc8000bf05070 */
[----:B------:R-:W-:-:S09]  /*9330*/  UISETP.NE.AND.EX UP0, UPT, UR5, URZ, UPT, UP0 ;  /* 0x000000ff0500728c */ /* 0x000fd2000bf05300 */
[----:B------:R-:W-:Y:S05]  /*9340*/  BRA.U UP0, `(.L_x_136) ;  /* 0x00000001000c7547 */ /* 0x000fea000b800000 */
[----:B------:R-:W-:-:S13]  /*9350*/  FSETP.NEU.AND P0, PT, R41, RZ, PT ;  /* 0x000000ff2900720b */ /* 0x000fda0003f0d000 */
[----:B------:R-:W-:Y:S05]  /*9360*/  @!P0 EXIT ;  /* 0x000000000000894d */ /* 0x000fea0003800000 */
[----:B------:R-:W-:Y:S05]  /*9370*/  BRA `(.L_x_135) ;  /* 0x00000000002c7947 */ /* 0x000fea0003800000 */
.L_x_136:
[----:B------:R-:W-:Y:S01]  /*9380*/  ISETP.NE.AND P0, PT, R85, RZ, PT ;  /* 0x000000ff5500720c */ /* 0x000fe20003f05270 */
[----:B------:R-:W-:-:S12]  /*9390*/  BSSY.RECONVERGENT B0, `(.L_x_135) ;  /* 0x0000009000007945 */ /* 0x000fd80003800200 */
[----:B------:R-:W-:Y:S05]  /*93a0*/  @P0 BRA `(.L_x_137) ;  /* 0x0000000000140947 */ /* 0x000fea0003800000 */
[----:B------:R-:W3:Y:S02]  /*93b0*/  LDCU.64 UR4, c[0x0][0x888] ;  /* 0x00011100ff0477ac */ /* 0x000ee40008000a00 */
[----:B---3--:R-:W-:-:S04]  /*93c0*/  ISETP.NE.U32.AND P0, PT, RZ, UR4, PT ;  /* 0x00000004ff007c0c */ /* 0x008fc8000bf05070 */
[----:B------:R-:W-:-:S13]  /*93d0*/  ISETP.NE.AND.EX P0, PT, RZ, UR5, PT, P0 ;  /* 0x00000005ff007c0c */ /* 0x000fda000bf05300 */
[----:B------:R-:W-:Y:S05]  /*93e0*/  @!P0 EXIT ;  /* 0x000000000000894d */ /* 0x000fea0003800000 */
[----:B------:R-:W-:Y:S05]  /*93f0*/  BRA `(.L_x_138) ;  /* 0x0000000000087947 */ /* 0x000fea0003800000 */
.L_x_137:
[----:B------:R-:W-:-:S13]  /*9400*/  FSETP.NEU.AND P0, PT, R41, RZ, PT ;  /* 0x000000ff2900720b */ /* 0x000fda0003f0d000 */
[----:B------:R-:W-:Y:S05]  /*9410*/  @!P0 EXIT ;  /* 0x000000000000894d */ /* 0x000fea0003800000 */
.L_x_138:
[----:B------:R-:W-:Y:S05]  /*9420*/  BSYNC.RECONVERGENT B0 ;  /* 0x0000000000007941 */ /* 0x000fea0003800200 */
.L_x_135:
[----:B------:R-:W-:Y:S01]  /*9430*/  ULEA UR4, UR46, UR44, 0x3 ;  /* 0x0000002c2e047291 */ /* 0x000fe2000f8e18ff */
[----:B------:R-:W-:-:S04]  /*9440*/  DEPBAR.LE SB0, 0x0 ;  /* 0x000080000000791a */ /* 0x000fc80000000000 */
[----:B------:R-:W-:-:S04]  /*9450*/  UIADD3 UR4, UPT, UPT, UR4, 0x70, URZ ;  /* 0x0000007004047890 */ /* 0x000fc8000fffe0ff */
[----:B------:R-:W-:-:S09]  /*9460*/  UPRMT UR4, UR47, 0x654, UR4 ;  /* 0x000006542f047896 */ /* 0x000fd20008000004 */
[----:B------:R-:W-:Y:S01]  /*9470*/  SYNCS.ARRIVE.TRANS64.RED.A1T0 RZ, [UR4], RZ ;  /* 0x000000ffffff79a7 */ /* 0x000fe20008100404 */
[----:B------:R-:W-:Y:S05]  /*9480*/  EXIT ;  /* 0x000000000000794d */ /* 0x000fea0003800000 */
.L_x_24:
[----:B--2---:R2:W3:Y:S02]  /*9490*/  SYNCS.PHASECHK.TRANS64.TRYWAIT P0, [R3+URZ+0x110], R2 ;  /* 0x00011002030075a7 */ /* 0x0044e400080011ff */
[----:B---3--:R-:W-:Y:S05]  /*94a0*/  @!P0 NANOSLEEP.SYNCS 0x989680 ;  /* 0x009896800000895d */ /* 0x008fea0003900000 */
[----:B------:R-:W3:Y:S02]  /*94b0*/  @!P0 SYNCS.PHASECHK.TRANS64 P0, [R3+URZ+0x110], R2 ;  /* 0x00011002030085a7 */ /* 0x000ee400080010ff */
[----:B---3--:R-:W-:Y:S05]  /*94c0*/  @!P0 BRA `(.L_x_24) ;  /* 0xfffffffc00f08947 */ /* 0x008fea000383ffff */
[----:B------:R-:W-:Y:S05]  /*94d0*/  BRA `(.L_x_139) ;  /* 0xffffff8000fc7947 */ /* 0x000fea000383ffff */
.L_x_27:
[----:B-1----:R-:W-:-:S07]  /*94e0*/  MOV R0, UR33 ;  /* 0x0000002100007c02 */ /* 0x002fce0008000f00 */
.L_x_140:
[----:B-1----:R1:W2:Y:S02]  /*94f0*/  SYNCS.PHASECHK.TRANS64.TRYWAIT P0, [R0+URZ+0x28], R3 ;  /* 0x00002803000075a7 */ /* 0x0022a400080011ff */
[----:B--2---:R-:W-:Y:S05]  /*9500*/  @!P0 NANOSLEEP.SYNCS 0x989680 ;  /* 0x009896800000895d */ /* 0x004fea0003900000 */
[----:B------:R-:W2:Y:S02]  /*9510*/  @!P0 SYNCS.PHASECHK.TRANS64 P0, [R0+URZ+0x28], R3 ;  /* 0x00002803000085a7 */ /* 0x000ea400080010ff */
[----:B--2---:R-:W-:Y:S05]  /*9520*/  @!P0 BRA `(.L_x_140) ;  /* 0xfffffffc00f08947 */ /* 0x004fea000383ffff */
[----:B------:R-:W-:Y:S05]  /*9530*/  BRA `(.L_x_26) ;  /* 0xffffff8400447947 */ /* 0x000fea000383ffff */
.L_x_34:
[----:B-1----:R-:W-:-:S07]  /*9540*/  MOV R0, UR17 ;  /* 0x0000001100007c02 */ /* 0x002fce0008000f00 */
.L_x_141:
[----:B-1----:R1:W2:Y:S02]  /*9550*/  SYNCS.PHASECHK.TRANS64.TRYWAIT P0, [R0+URZ+0x28], R3 ;  /* 0x00002803000075a7 */ /* 0x0022a400080011ff */
[----:B--2---:R-:W-:Y:S05]  /*9560*/  @!P0 NANOSLEEP.SYNCS 0x989680 ;  /* 0x009896800000895d */ /* 0x004fea0003900000 */
[----:B------:R-:W2:Y:S02]  /*9570*/  @!P0 SYNCS.PHASECHK.TRANS64 P0, [R0+URZ+0x28], R3 ;  /* 0x00002803000085a7 */ /* 0x000ea400080010ff */
[----:B--2---:R-:W-:Y:S05]  /*9580*/  @!P0 BRA `(.L_x_141) ;  /* 0xfffffffc00f08947 */ /* 0x004fea000383ffff */
[----:B------:R-:W-:Y:S05]  /*9590*/  BRA `(.L_x_33) ;  /* 0xffffff8800007947 */ /* 0x000fea000383ffff */
.L_x_39:
[----:B-1----:R1:W2:Y:S02]  /*95a0*/  SYNCS.PHASECHK.TRANS64.TRYWAIT P0, [R3+URZ+0xa0], R0 ;  /* 0x0000a000030075a7 */ /* 0x0022a400080011ff */
[----:B--2---:R-:W-:Y:S05]  /*95b0*/  @!P0 NANOSLEEP.SYNCS 0x989680 ;  /* 0x009896800000895d */ /* 0x004fea0003900000 */
[----:B------:R-:W2:Y:S02]  /*95c0*/  @!P0 SYNCS.PHASECHK.TRANS64 P0, [R3+URZ+0xa0], R0 ;  /* 0x0000a000030085a7 */ /* 0x000ea400080010ff */
[----:B--2---:R-:W-:Y:S05]  /*95d0*/  @!P0 BRA `(.L_x_39) ;  /* 0xfffffffc00f08947 */ /* 0x004fea000383ffff */
[----:B------:R-:W-:Y:S05]  /*95e0*/  BRA `(.L_x_142) ;  /* 0xffffff8800a47947 */ /* 0x000fea000383ffff */
.L_x_43:
[----:B-1----:R-:W-:-:S07]  /*95f0*/  MOV R0, UR4 ;  /* 0x0000000400007c02 */ /* 0x002fce0008000f00 */
.L_x_143:
[----:B-1----:R1:W2:Y:S02]  /*9600*/  SYNCS.PHASECHK.TRANS64.TRYWAIT P0, [R0+URZ], R3 ;  /* 0x00000003000075a7 */ /* 0x0022a400080011ff */
[----:B--2---:R-:W-:Y:S05]  /*9610*/  @!P0 NANOSLEEP.SYNCS 0x989680 ;  /* 0x009896800000895d */ /* 0x004fea0003900000 */
[----:B------:R-:W2:Y:S02]  /*9620*/  @!P0 SYNCS.PHASECHK.TRANS64 P0, [R0+URZ], R3 ;  /* 0x00000003000085a7 */ /* 0x000ea400080010ff */
[----:B--2---:R-:W-:Y:S05]  /*9630*/  @!P0 BRA `(.L_x_143) ;  /* 0xfffffffc00f08947 */ /* 0x004fea000383ffff */
[----:B------:R-:W-:Y:S05]  /*9640*/  BRA `(.L_x_144) ;  /* 0xffffff90004c7947 */ /* 0x000fea000383ffff */
.L_x_44:
[----:B------:R-:W-:-:S07]  /*9650*/  MOV R0, UR5 ;  /* 0x0000000500007c02 */ /* 0x000fce0008000f00 */
.L_x_145:
[----:B-1----:R1:W2:Y:S02]  /*9660*/  SYNCS.PHASECHK.TRANS64.TRYWAIT P0, [R0+URZ], R3 ;  /* 0x00000003000075a7 */ /* 0x0022a400080011ff */
[----:B--2---:R-:W-:Y:S05]  /*9670*/  @!P0 NANOSLEEP.SYNCS 0x989680 ;  /* 0x009896800000895d */ /* 0x004fea0003900000 */
[----:B------:R-:W2:Y:S02]  /*9680*/  @!P0 SYNCS.PHASECHK.TRANS64 P0, [R0+URZ], R3 ;  /* 0x00000003000085a7 */ /* 0x000ea400080010ff */
[----:B--2---:R-:W-:Y:S05]  /*9690*/  @!P0 BRA `(.L_x_145) ;  /* 0xfffffffc00f08947 */ /* 0x004fea000383ffff */
[----:B------:R-:W-:Y:S05]  /*96a0*/  BRA `(.L_x_146) ;  /* 0xffffff9000587947 */ /* 0x000fea000383ffff */
.L_x_45:
[----:B------:R-:W-:-:S07]  /*96b0*/  MOV R0, UR5 ;  /* 0x0000000500007c02 */ /* 0x000fce0008000f00 */
.L_x_147:
[----:B-1----:R1:W2:Y:S02]  /*96c0*/  SYNCS.PHASECHK.TRANS64.TRYWAIT P0, [R0+URZ], R3 ;  /* 0x00000003000075a7 */ /* 0x0022a400080011ff */
[----:B--2---:R-:W-:Y:S05]  /*96d0*/  @!P0 NANOSLEEP.SYNCS 0x989680 ;  /* 0x009896800000895d */ /* 0x004fea0003900000 */
[----:B------:R-:W2:Y:S02]  /*96e0*/  @!P0 SYNCS.PHASECHK.TRANS64 P0, [R0+URZ], R3 ;  /* 0x00000003000085a7 */ /* 0x000ea400080010ff */
[----:B--2---:R-:W-:Y:S05]  /*96f0*/  @!P0 BRA `(.L_x_147) ;  /* 0xfffffffc00f08947 */ /* 0x004fea000383ffff */
[----:B------:R-:W-:Y:S05]  /*9700*/  BRA `(.L_x_148) ;  /* 0xffffff9000647947 */ /* 0x000fea000383ffff */
.L_x_46:
[----:B------:R-:W-:-:S07]  /*9710*/  MOV R0, UR5 ;  /* 0x0000000500007c02 */ /* 0x000fce0008000f00 */
.L_x_149:
[----:B-1----:R1:W2:Y:S02]  /*9720*/  SYNCS.PHASECHK.TRANS64.TRYWAIT P0, [R0+URZ], R3 ;  /* 0x00000003000075a7 */ /* 0x0022a400080011ff */
[----:B--2---:R-:W-:Y:S05]  /*9730*/  @!P0 NANOSLEEP.SYNCS 0x989680 ;  /* 0x009896800000895d */ /* 0x004fea0003900000 */
[----:B------:R-:W2:Y:S02]  /*9740*/  @!P0 SYNCS.PHASECHK.TRANS64 P0, [R0+URZ], R3 ;  /* 0x00000003000085a7 */ /* 0x000ea400080010ff */
[----:B--2---:R-:W-:Y:S05]  /*9750*/  @!P0 BRA `(.L_x_149) ;  /* 0xfffffffc00f08947 */ /* 0x004fea000383ffff */
[----:B------:R-:W-:Y:S05]  /*9760*/  BRA `(.L_x_150) ;  /* 0xffffff9000707947 */ /* 0x000fea000383ffff */
.L_x_49:
[----:B-1----:R1:W2:Y:S02]  /*9770*/  SYNCS.PHASECHK.TRANS64.TRYWAIT P0, [R2+URZ+0x100], R5 ;  /* 0x00010005020075a7 */ /* 0x0022a400080011ff */
[----:B--2---:R-:W-:Y:S05]  /*9780*/  @!P0 NANOSLEEP.SYNCS 0x989680 ;  /* 0x009896800000895d */ /* 0x004fea0003900000 */
[----:B------:R-:W2:Y:S02]  /*9790*/  @!P0 SYNCS.PHASECHK.TRANS64 P0, [R2+URZ+0x100], R5 ;  /* 0x00010005020085a7 */ /* 0x000ea400080010ff */
[----:B--2---:R-:W-:Y:S05]  /*97a0*/  @!P0 BRA `(.L_x_49) ;  /* 0xfffffffc00f08947 */ /* 0x004fea000383ffff */
[----:B------:R-:W-:Y:S05]  /*97b0*/  BRA `(.L_x_151) ;  /* 0xffffff9000cc7947 */ /* 0x000fea000383ffff */
.L_x_50:
[----:B------:R-:W-:-:S07]  /*97c0*/  MOV R2, UR4 ;  /* 0x0000000400027c02 */ /* 0x000fce0008000f00 */
.L_x_152:
[----:B-1----:R1:W2:Y:S02]  /*97d0*/  SYNCS.PHASECHK.TRANS64.TRYWAIT P0, [R2+URZ+0xb0], R5 ;  /* 0x0000b005020075a7 */ /* 0x0022a400080011ff */
[----:B--2---:R-:W-:Y:S05]  /*97e0*/  @!P0 NANOSLEEP.SYNCS 0x989680 ;  /* 0x009896800000895d */ /* 0x004fea0003900000 */
[----:B------:R-:W2:Y:S02]  /*97f0*/  @!P0 SYNCS.PHASECHK.TRANS64 P0, [R2+URZ+0xb0], R5 ;  /* 0x0000b005020085a7 */ /* 0x000ea400080010ff */
[----:B--2---:R-:W-:Y:S05]  /*9800*/  @!P0 BRA `(.L_x_152) ;  /* 0xfffffffc00f08947 */ /* 0x004fea000383ffff */
[----:B------:R-:W-:Y:S05]  /*9810*/  BRA `(.L_x_153) ;  /* 0xffffff9000dc7947 */ /* 0x000fea000383ffff */
.L_x_51:
[----:B-1----:R1:W2:Y:S02]  /*9820*/  SYNCS.PHASECHK.TRANS64.TRYWAIT P1, [R2+URZ+0xa0], R5 ;  /* 0x0000a005020075a7 */ /* 0x0022a400080211ff */
[----:B--2---:R-:W-:Y:S05]  /*9830*/  @!P1 NANOSLEEP.SYNCS 0x989680 ;  /* 0x009896800000995d */ /* 0x004fea0003900000 */
[----:B------:R-:W2:Y:S02]  /*9840*/  @!P1 SYNCS.PHASECHK.TRANS64 P1, [R2+URZ+0xa0], R5 ;  /* 0x0000a005020095a7 */ /* 0x000ea400080210ff */
[----:B--2---:R-:W-:Y:S05]  /*9850*/  @!P1 BRA `(.L_x_51) ;  /* 0xfffffffc00f09947 */ /* 0x004fea000383ffff */
[----:B------:R-:W-:Y:S05]  /*9860*/  BRA `(.L_x_154) ;  /* 0xffffff94000c7947 */ /* 0x000fea000383ffff */
.L_x_54:
[----:B------:R-:W-:-:S07]  /*9870*/  MOV R0, UR4 ;  /* 0x0000000400007c02 */ /* 0x000fce0008000f00 */
.L_x_155:
[----:B-1----:R1:W2:Y:S02]  /*9880*/  SYNCS.PHASECHK.TRANS64.TRYWAIT P0, [R0+URZ+0xb0], R3 ;  /* 0x0000b003000075a7 */ /* 0x0022a400080011ff */
[----:B--2---:R-:W-:Y:S05]  /*9890*/  @!P0 NANOSLEEP.SYNCS 0x989680 ;  /* 0x009896800000895d */ /* 0x004fea0003900000 */
[----:B------:R-:W2:Y:S02]  /*98a0*/  @!P0 SYNCS.PHASECHK.TRANS64 P0, [R0+URZ+0xb0], R3 ;  /* 0x0000b003000085a7 */ /* 0x000ea400080010ff */
[----:B--2---:R-:W-:Y:S05]  /*98b0*/  @!P0 BRA `(.L_x_155) ;  /* 0xfffffffc00f08947 */ /* 0x004fea000383ffff */
[----:B------:R-:W-:Y:S05]  /*98c0*/  BRA `(.L_x_53) ;  /* 0xffffff9400607947 */ /* 0x000fea000383ffff */
.L_x_61:
[----:B-1----:R1:W2:Y:S02]  /*98d0*/  SYNCS.PHASECHK.TRANS64.TRYWAIT P1, [R0+URZ+0xa0], R5 ;  /* 0x0000a005000075a7 */ /* 0x0022a400080211ff */
[----:B--2---:R-:W-:Y:S05]  /*98e0*/  @!P1 NANOSLEEP.SYNCS 0x989680 ;  /* 0x009896800000995d */ /* 0x004fea0003900000 */
[----:B------:R-:W2:Y:S02]  /*98f0*/  @!P1 SYNCS.PHASECHK.TRANS64 P1, [R0+URZ+0xa0], R5 ;  /* 0x0000a005000095a7 */ /* 0x000ea400080210ff */
[----:B--2---:R-:W-:Y:S05]  /*9900*/  @!P1 BRA `(.L_x_61) ;  /* 0xfffffffc00f09947 */ /* 0x004fea000383ffff */
[----:B------:R-:W-:Y:S05]  /*9910*/  BRA `(.L_x_156) ;  /* 0xffffff9800d47947 */ /* 0x000fea000383ffff */
.L_x_62:
[----:B------:R-:W-:-:S07]  /*9920*/  MOV R3, UR30 ;  /* 0x0000001e00037c02 */ /* 0x000fce0008000f00 */
.L_x_157:
[----:B-1----:R1:W2:Y:S02]  /*9930*/  SYNCS.PHASECHK.TRANS64.TRYWAIT P0, [R3+URZ+0xe0], R0 ;  /* 0x0000e000030075a7 */ /* 0x0022a400080011ff */
[----:B--2---:R-:W-:Y:S05]  /*9940*/  @!P0 NANOSLEEP.SYNCS 0x989680 ;  /* 0x009896800000895d */ /* 0x004fea0003900000 */
[----:B------:R-:W2:Y:S02]  /*9950*/  @!P0 SYNCS.PHASECHK.TRANS64 P0, [R3+URZ+0xe0], R0 ;  /* 0x0000e000030085a7 */ /* 0x000ea400080010ff */
[----:B--2---:R-:W-:Y:S05]  /*9960*/  @!P0 BRA `(.L_x_157) ;  /* 0xfffffffc00f08947 */ /* 0x004fea000383ffff */
[----:B------:R-:W-:Y:S05]  /*9970*/  BRA `(.L_x_158) ;  /* 0xffffff9c000c7947 */ /* 0x000fea000383ffff */
.L_x_65:
[----:B------:R-:W-:Y:S07]  /*9980*/  MOV R0, UR5 ;  /* 0x0000000500007c02 */ /* 0x000fee0008000f00 */
.L_x_159:
[----:B-1----:R1:W2:Y:S02]  /*9990*/  SYNCS.PHASECHK.TRANS64.TRYWAIT P0, [R0+URZ], R3 ;  /* 0x00000003000075a7 */ /* 0x0022a400080011ff */
[----:B--2---:R-:W-:Y:S05]  /*99a0*/  @!P0 NANOSLEEP.SYNCS 0x989680 ;  /* 0x009896800000895d */ /* 0x004fea0003900000 */
[----:B------:R-:W2:Y:S02]  /*99b0*/  @!P0 SYNCS.PHASECHK.TRANS64 P0, [R0+URZ], R3 ;  /* 0x00000003000085a7 */ /* 0x000ea400080010ff */
[----:B--2---:R-:W-:Y:S05]  /*99c0*/  @!P0 BRA `(.L_x_159) ;  /* 0xfffffffc00f08947 */ /* 0x004fea000383ffff */
[----:B------:R-:W-:Y:S05]  /*99d0*/  BRA `(.L_x_64) ;  /* 0xffffff9c00287947 */ /* 0x000fea000383ffff */
.L_x_68:
[----:B------:R-:W-:-:S07]  /*99e0*/  MOV R0, UR4 ;  /* 0x0000000400007c02 */ /* 0x000fce0008000f00 */
.L_x_160:
[----:B--2---:R2:W4:Y:S02]  /*99f0*/  SYNCS.PHASECHK.TRANS64.TRYWAIT P0, [R0+URZ], R3 ;  /* 0x00000003000075a7 */ /* 0x00452400080011ff */
[----:B----4-:R-:W-:Y:S05]  /*9a00*/  @!P0 NANOSLEEP.SYNCS 0x989680 ;  /* 0x009896800000895d */ /* 0x010fea0003900000 */
[----:B------:R-:W4:Y:S02]  /*9a10*/  @!P0 SYNCS.PHASECHK.TRANS64 P0, [R0+URZ], R3 ;  /* 0x00000003000085a7 */ /* 0x000f2400080010ff */
[----:B----4-:R-:W-:Y:S05]  /*9a20*/  @!P0 BRA `(.L_x_160) ;  /* 0xfffffffc00f08947 */ /* 0x010fea000383ffff */
[----:B------:R-:W-:Y:S05]  /*9a30*/  BRA `(.L_x_161) ;  /* 0xffffffa000047947 */ /* 0x000fea000383ffff */
.L_x_69:
[----:B------:R-:W-:-:S07]  /*9a40*/  MOV R0, UR5 ;  /* 0x0000000500007c02 */ /* 0x000fce0008000f00 */
.L_x_162:
[----:B-1----:R1:W2:Y:S02]  /*9a50*/  SYNCS.PHASECHK.TRANS64.TRYWAIT P0, [R0+URZ], R3 ;  /* 0x00000003000075a7 */ /* 0x0022a400080011ff */
[----:B--2---:R-:W-:Y:S05]  /*9a60*/  @!P0 NANOSLEEP.SYNCS 0x989680 ;  /* 0x009896800000895d */ /* 0x004fea0003900000 */
[----:B------:R-:W2:Y:S02]  /*9a70*/  @!P0 SYNCS.PHASECHK.TRANS64 P0, [R0+URZ], R3 ;  /* 0x00000003000085a7 */ /* 0x000ea400080010ff */
[----:B--2---:R-:W-:Y:S05]  /*9a80*/  @!P0 BRA `(.L_x_162) ;  /* 0xfffffffc00f08947 */ /* 0x004fea000383ffff */
[----:B------:R-:W-:Y:S05]  /*9a90*/  BRA `(.L_x_163) ;  /* 0xffffffa000107947 */ /* 0x000fea000383ffff */
.L_x_70:
[----:B------:R-:W-:-:S07]  /*9aa0*/  MOV R0, UR5 ;  /* 0x0000000500007c02 */ /* 0x000fce0008000f00 */
.L_x_164:
[----:B-1----:R1:W2:Y:S02]  /*9ab0*/  SYNCS.PHASECHK.TRANS64.TRYWAIT P0, [R0+URZ], R3 ;  /* 0x00000003000075a7 */ /* 0x0022a400080011ff */
[----:B--2---:R-:W-:Y:S05]  /*9ac0*/  @!P0 NANOSLEEP.SYNCS 0x989680 ;  /* 0x009896800000895d */ /* 0x004fea0003900000 */
[----:B------:R-:W2:Y:S02]  /*9ad0*/  @!P0 SYNCS.PHASECHK.TRANS64 P0, [R0+URZ], R3 ;  /* 0x00000003000085a7 */ /* 0x000ea400080010ff */
[----:B--2---:R-:W-:Y:S05]  /*9ae0*/  @!P0 BRA `(.L_x_164) ;  /* 0xfffffffc00f08947 */ /* 0x004fea000383ffff */
[----:B------:R-:W-:Y:S05]  /*9af0*/  BRA `(.L_x_165) ;  /* 0xffffffa0001c7947 */ /* 0x000fea000383ffff */
.L_x_71:
[----:B------:R-:W-:-:S07]  /*9b00*/  MOV R0, UR4 ;  /* 0x0000000400007c02 */ /* 0x000fce0008000f00 */
.L_x_166:
[----:B-1----:R1:W2:Y:S02]  /*9b10*/  SYNCS.PHASECHK.TRANS64.TRYWAIT P0, [R0+URZ], R3 ;  /* 0x00000003000075a7 */ /* 0x0022a400080011ff */
[----:B--2---:R-:W-:Y:S05]  /*9b20*/  @!P0 NANOSLEEP.SYNCS 0x989680 ;  /* 0x009896800000895d */ /* 0x004fea0003900000 */
[----:B------:R-:W2:Y:S02]  /*9b30*/  @!P0 SYNCS.PHASECHK.TRANS64 P0, [R0+URZ], R3 ;  /* 0x00000003000085a7 */ /* 0x000ea400080010ff */
[----:B--2---:R-:W-:Y:S05]  /*9b40*/  @!P0 BRA `(.L_x_166) ;  /* 0xfffffffc00f08947 */ /* 0x004fea000383ffff */
[----:B------:R-:W-:Y:S05]  /*9b50*/  BRA `(.L_x_167) ;  /* 0xffffffa000287947 */ /* 0x000fea000383ffff */
.L_x_76:
[----:B--2---:R2:W3:Y:S02]  /*9b60*/  SYNCS.PHASECHK.TRANS64.TRYWAIT P0, [R12+URZ+0xa0], R9 ;  /* 0x0000a0090c0075a7 */ /* 0x0044e400080011ff */
[----:B---3--:R-:W-:Y:S05]  /*9b70*/  @!P0 NANOSLEEP.SYNCS 0x989680 ;  /* 0x009896800000895d */ /* 0x008fea0003900000 */
[----:B------:R-:W3:Y:S02]  /*9b80*/  @!P0 SYNCS.PHASECHK.TRANS64 P0, [R12+URZ+0xa0], R9 ;  /* 0x0000a0090c0085a7 */ /* 0x000ee400080010ff */
[----:B---3--:R-:W-:Y:S05]  /*9b90*/  @!P0 BRA `(.L_x_76) ;  /* 0xfffffffc00f08947 */ /* 0x008fea000383ffff */
[----:B------:R-:W-:Y:S05]  /*9ba0*/  BRA `(.L_x_168) ;  /* 0xffffffa400487947 */ /* 0x000fea000383ffff */
.L_x_79:
[----:B------:R-:W-:Y:S07]  /*9bb0*/  MOV R0, UR21 ;  /* 0x0000001500007c02 */ /* 0x000fee0008000f00 */
.L_x_169:
[----:B--2---:R2:W3:Y:S02]  /*9bc0*/  SYNCS.PHASECHK.TRANS64.TRYWAIT P2, [R0+URZ+0x98], R11 ;  /* 0x0000980b000075a7 */ /* 0x0044e400080411ff */
[----:B---3--:R-:W-:Y:S05]  /*9bd0*/  @!P2 NANOSLEEP.SYNCS 0x989680 ;  /* 0x009896800000a95d */ /* 0x008fea0003900000 */
[----:B------:R-:W3:Y:S02]  /*9be0*/  @!P2 SYNCS.PHASECHK.TRANS64 P2, [R0+URZ+0x98], R11 ;  /* 0x0000980b0000a5a7 */ /* 0x000ee400080410ff */
[----:B---3--:R-:W-:Y:S05]  /*9bf0*/  @!P2 BRA `(.L_x_169) ;  /* 0xfffffffc00f0a947 */ /* 0x008fea000383ffff */
[----:B------:R-:W-:Y:S05]  /*9c00*/  BRA `(.L_x_78) ;  /* 0xffffffa800b07947 */ /* 0x000fea000383ffff */
.L_x_82:
[----:B--2---:R-:W-:Y:S07]  /*9c10*/  MOV R0, UR21 ;  /* 0x0000001500007c02 */ /* 0x004fee0008000f00 */
.L_x_170:
[----:B--2---:R2:W3:Y:S02]  /*9c20*/  SYNCS.PHASECHK.TRANS64.TRYWAIT P0, [R0+URZ+0x70], R9 ;  /* 0x00007009000075a7 */ /* 0x0044e400080011ff */
[----:B---3--:R-:W-:Y:S05]  /*9c30*/  @!P0 NANOSLEEP.SYNCS 0x989680 ;  /* 0x009896800000895d */ /* 0x008fea0003900000 */
[----:B------:R-:W3:Y:S02]  /*9c40*/  @!P0 SYNCS.PHASECHK.TRANS64 P0, [R0+URZ+0x70], R9 ;  /* 0x00007009000085a7 */ /* 0x000ee400080010ff */
[----:B---3--:R-:W-:Y:S05]  /*9c50*/  @!P0 BRA `(.L_x_170) ;  /* 0xfffffffc00f08947 */ /* 0x008fea000383ffff */
[----:B------:R-:W-:Y:S05]  /*9c60*/  BRA `(.L_x_171) ;  /* 0xffffffac000c7947 */ /* 0x000fea000383ffff */
.L_x_83:
[----:B------:R-:W-:Y:S07]  /*9c70*/  MOV R0, UR21 ;  /* 0x0000001500007c02 */ /* 0x000fee0008000f00 */
.L_x_172:
[----:B--2---:R2:W3:Y:S02]  /*9c80*/  SYNCS.PHASECHK.TRANS64.TRYWAIT P0, [R0+URZ+0x78], R9 ;  /* 0x00007809000075a7 */ /* 0x0044e400080011ff */
[----:B---3--:R-:W-:Y:S05]  /*9c90*/  @!P0 NANOSLEEP.SYNCS 0x989680 ;  /* 0x009896800000895d */ /* 0x008fea0003900000 */
[----:B------:R-:W3:Y:S02]  /*9ca0*/  @!P0 SYNCS.PHASECHK.TRANS64 P0, [R0+URZ+0x78], R9 ;  /* 0x00007809000085a7 */ /* 0x000ee400080010ff */
[----:B---3--:R-:W-:Y:S05]  /*9cb0*/  @!P0 BRA `(.L_x_172) ;  /* 0xfffffffc00f08947 */ /* 0x008fea000383ffff */
[----:B------:R-:W-:Y:S05]  /*9cc0*/  BRA `(.L_x_173) ;  /* 0xffffffac00487947 */ /* 0x000fea000383ffff */
.L_x_84:
[----:B------:R-:W-:Y:S07]  /*9cd0*/  MOV R0, UR21 ;  /* 0x0000001500007c02 */ /* 0x000fee0008000f00 */
.L_x_174:
[----:B--2---:R2:W3:Y:S02]  /*9ce0*/  SYNCS.PHASECHK.TRANS64.TRYWAIT P0, [R0+URZ+0x80], R9 ;  /* 0x00008009000075a7 */ /* 0x0044e400080011ff */
[----:B---3--:R-:W-:Y:S05]  /*9cf0*/  @!P0 NANOSLEEP.SYNCS 0x989680 ;  /* 0x009896800000895d */ /* 0x008fea0003900000 */
[----:B------:R-:W3:Y:S02]  /*9d00*/  @!P0 SYNCS.PHASECHK.TRANS64 P0, [R0+URZ+0x80], R9 ;  /* 0x00008009000085a7 */ /* 0x000ee400080010ff */
[----:B---3--:R-:W-:Y:S05]  /*9d10*/  @!P0 BRA `(.L_x_174) ;  /* 0xfffffffc00f08947 */ /* 0x008fea000383ffff */
[----:B------:R-:W-:Y:S05]  /*9d20*/  BRA `(.L_x_175) ;  /* 0xffffffac00907947 */ /* 0x000fea000383ffff */
.L_x_85:
[----:B------:R-:W-:Y:S07]  /*9d30*/  MOV R0, UR21 ;  /* 0x0000001500007c02 */ /* 0x000fee0008000f00 */
.L_x_176:
[----:B--2---:R2:W3:Y:S02]  /*9d40*/  SYNCS.PHASECHK.TRANS64.TRYWAIT P0, [R0+URZ+0x88], R9 ;  /* 0x00008809000075a7 */ /* 0x0044e400080011ff */
[----:B---3--:R-:W-:Y:S05]  /*9d50*/  @!P0 NANOSLEEP.SYNCS 0x989680 ;  /* 0x009896800000895d */ /* 0x008fea0003900000 */
[----:B------:R-:W3:Y:S02]  /*9d60*/  @!P0 SYNCS.PHASECHK.TRANS64 P0, [R0+URZ+0x88], R9 ;  /* 0x00008809000085a7 */ /* 0x000ee400080010ff */
[----:B---3--:R-:W-:Y:S05]  /*9d70*/  @!P0 BRA `(.L_x_176) ;  /* 0xfffffffc00f08947 */ /* 0x008fea000383ffff */
[----:B------:R-:W-:Y:S05]  /*9d80*/  BRA `(.L_x_177) ;  /* 0xffffffac00d47947 */ /* 0x000fea000383ffff */
.L_x_87:
[----:B------:R-:W-:-:S07]  /*9d90*/  MOV R0, UR21 ;  /* 0x0000001500007c02 */ /* 0x000fce0008000f00 */
.L_x_178:
[----:B---3--:R3:W4:Y:S02]  /*9da0*/  SYNCS.PHASECHK.TRANS64.TRYWAIT P0, [R0+URZ+0x70], R3 ;  /* 0x00007003000075a7 */ /* 0x00872400080011ff */
[----:B----4-:R-:W-:Y:S05]  /*9db0*/  @!P0 NANOSLEEP.SYNCS 0x989680 ;  /* 0x009896800000895d */ /* 0x010fea0003900000 */
[----:B------:R-:W4:Y:S02]  /*9dc0*/  @!P0 SYNCS.PHASECHK.TRANS64 P0, [R0+URZ+0x70], R3 ;  /* 0x00007003000085a7 */ /* 0x000f2400080010ff */
[----:B----4-:R-:W-:Y:S05]  /*9dd0*/  @!P0 BRA `(.L_x_178) ;  /* 0xfffffffc00f08947 */ /* 0x010fea000383ffff */
[----:B------:R-:W-:Y:S05]  /*9de0*/  BRA `(.L_x_179) ;  /* 0xffffffb000487947 */ /* 0x000fea000383ffff */
.L_x_88:
[----:B---3--:R-:W-:-:S07]  /*9df0*/  MOV R0, UR21 ;  /* 0x0000001500007c02 */ /* 0x008fce0008000f00 */
.L_x_180:
[----:B---3--:R3:W4:Y:S02]  /*9e00*/  SYNCS.PHASECHK.TRANS64.TRYWAIT P0, [R0+URZ+0x78], R3 ;  /* 0x00007803000075a7 */ /* 0x00872400080011ff */
[----:B----4-:R-:W-:Y:S05]  /*9e10*/  @!P0 NANOSLEEP.SYNCS 0x989680 ;  /* 0x009896800000895d */ /* 0x010fea0003900000 */
[----:B------:R-:W4:Y:S02]  /*9e20*/  @!P0 SYNCS.PHASECHK.TRANS64 P0, [R0+URZ+0x78], R3 ;  /* 0x00007803000085a7 */ /* 0x000f2400080010ff */
[----:B----4-:R-:W-:Y:S05]  /*9e30*/  @!P0 BRA `(.L_x_180) ;  /* 0xfffffffc00f08947 */ /* 0x010fea000383ffff */
[----:B------:R-:W-:Y:S05]  /*9e40*/  BRA `(.L_x_181) ;  /* 0xffffffb000387947 */ /* 0x000fea000383ffff */
.L_x_89:
[----:B---3--:R-:W-:-:S07]  /*9e50*/  MOV R0, UR21 ;  /* 0x0000001500007c02 */ /* 0x008fce0008000f00 */
.L_x_182:
[----:B---3--:R3:W4:Y:S02]  /*9e60*/  SYNCS.PHASECHK.TRANS64.TRYWAIT P0, [R0+URZ+0x80], R3 ;  /* 0x00008003000075a7 */ /* 0x00872400080011ff */
[----:B----4-:R-:W-:Y:S05]  /*9e70*/  @!P0 NANOSLEEP.SYNCS 0x989680 ;  /* 0x009896800000895d */ /* 0x010fea0003900000 */
[----:B------:R-:W4:Y:S02]  /*9e80*/  @!P0 SYNCS.PHASECHK.TRANS64 P0, [R0+URZ+0x80], R3 ;  /* 0x00008003000085a7 */ /* 0x000f2400080010ff */
[----:B----4-:R-:W-:Y:S05]  /*9e90*/  @!P0 BRA `(.L_x_182) ;  /* 0xfffffffc00f08947 */ /* 0x010fea000383ffff */
[----:B------:R-:W-:Y:S05]  /*9ea0*/  BRA `(.L_x_183) ;  /* 0xffffffb000287947 */ /* 0x000fea000383ffff */
.L_x_91:
[----:B-1----:R1:W2:Y:S02]  /*9eb0*/  SYNCS.PHASECHK.TRANS64.TRYWAIT P0, [R3+URZ+0xa0], R0 ;  /* 0x0000a000030075a7 */ /* 0x0022a400080011ff */
[----:B--2---:R-:W-:Y:S05]  /*9ec0*/  @!P0 NANOSLEEP.SYNCS 0x989680 ;  /* 0x009896800000895d */ /* 0x004fea0003900000 */
[----:B------:R-:W2:Y:S02]  /*9ed0*/  @!P0 SYNCS.PHASECHK.TRANS64 P0, [R3+URZ+0xa0], R0 ;  /* 0x0000a000030085a7 */ /* 0x000ea400080010ff */
[----:B--2---:R-:W-:Y:S05]  /*9ee0*/  @!P0 BRA `(.L_x_91) ;  /* 0xfffffffc00f08947 */ /* 0x004fea000383ffff */
[----:B------:R-:W-:Y:S05]  /*9ef0*/  BRA `(.L_x_184) ;  /* 0xffffffb000e87947 */ /* 0x000fea000383ffff */
.L_x_102:
[----:B-1----:R-:W-:Y:S04]  /*9f00*/  MOV R2, UR44 ;  /* 0x0000002c00027c02 */ /* 0x002fe80008000f00 */
[----:B------:R1:W2:Y:S03]  /*9f10*/  SYNCS.PHASECHK.TRANS64.TRYWAIT P1, [R2+URZ+0x50], R3 ;  /* 0x00005003020075a7 */ /* 0x0002a600080211ff */
[----:B--2---:R-:W-:Y:S05]  /*9f20*/  @!P1 NANOSLEEP.SYNCS 0x989680 ;  /* 0x009896800000995d */ /* 0x004fea0003900000 */
[----:B------:R-:W2:Y:S02]  /*9f30*/  @!P1 SYNCS.PHASECHK.TRANS64 P1, [R2+URZ+0x50], R3 ;  /* 0x00005003020095a7 */ /* 0x000ea400080210ff */
[----:B--2---:R-:W-:Y:S05]  /*9f40*/  @!P1 BRA `(.L_x_102) ;  /* 0xfffffffc00ec9947 */ /* 0x004fea000383ffff */
[----:B------:R-:W-:Y:S05]  /*9f50*/  BRA `(.L_x_101) ;  /* 0xffffffc000587947 */ /* 0x000fea000383ffff */
.L_x_104:
[----:B-1----:R1:W4:Y:S02]  /*9f60*/  SYNCS.PHASECHK.TRANS64.TRYWAIT P0, [R99+URZ+0xc0], R0 ;  /* 0x0000c000630075a7 */ /* 0x00232400080011ff */
[----:B----4-:R-:W-:Y:S05]  /*9f70*/  @!P0 NANOSLEEP.SYNCS 0x989680 ;  /* 0x009896800000895d */ /* 0x010fea0003900000 */
[----:B------:R-:W4:Y:S02]  /*9f80*/  @!P0 SYNCS.PHASECHK.TRANS64 P0, [R99+URZ+0xc0], R0 ;  /* 0x0000c000630085a7 */ /* 0x000f2400080010ff */
[----:B----4-:R-:W-:Y:S05]  /*9f90*/  @!P0 BRA `(.L_x_104) ;  /* 0xfffffffc00f08947 */ /* 0x010fea000383ffff */
[----:B------:R-:W-:Y:S05]  /*9fa0*/  BRA `(.L_x_103) ;  /* 0xffffffc000807947 */ /* 0x000fea000383ffff */
.L_x_113:
[----:B---3--:R3:W4:Y:S02]  /*9fb0*/  SYNCS.PHASECHK.TRANS64.TRYWAIT P0, [R3+URZ+0x50], R0 ;  /* 0x00005000030075a7 */ /* 0x00872400080011ff */
[----:B----4-:R-:W-:Y:S05]  /*9fc0*/  @!P0 NANOSLEEP.SYNCS 0x989680 ;  /* 0x009896800000895d */ /* 0x010fea0003900000 */
[----:B------:R-:W4:Y:S02]  /*9fd0*/  @!P0 SYNCS.PHASECHK.TRANS64 P0, [R3+URZ+0x50], R0 ;  /* 0x00005000030085a7 */ /* 0x000f2400080010ff */
[----:B----4-:R-:W-:Y:S05]  /*9fe0*/  @!P0 BRA `(.L_x_113) ;  /* 0xfffffffc00f08947 */ /* 0x010fea000383ffff */
[----:B------:R-:W-:Y:S05]  /*9ff0*/  BRA `(.L_x_112) ;  /* 0xffffffcc005c7947 */ /* 0x000fea000383ffff */
.L_x_121:
[----:B---3--:R3:W4:Y:S02]  /*a000*/  SYNCS.PHASECHK.TRANS64.TRYWAIT P0, [R62+URZ+0x50], R5 ;  /* 0x000050053e0075a7 */ /* 0x00872400080011ff */
[----:B----4-:R-:W-:Y:S05]  /*a010*/  @!P0 NANOSLEEP.SYNCS 0x989680 ;  /* 0x009896800000895d */ /* 0x010fea0003900000 */
[----:B------:R-:W4:Y:S02]  /*a020*/  @!P0 SYNCS.PHASECHK.TRANS64 P0, [R62+URZ+0x50], R5 ;  /* 0x000050053e0085a7 */ /* 0x000f2400080010ff */
[----:B----4-:R-:W-:Y:S05]  /*a030*/  @!P0 BRA `(.L_x_121) ;  /* 0xfffffffc00f08947 */ /* 0x010fea000383ffff */
[----:B------:R-:W-:Y:S05]  /*a040*/  BRA `(.L_x_120) ;  /* 0xffffffd800607947 */ /* 0x000fea000383ffff */
.L_x_129:
[----:B---3--:R3:W4:Y:S02]  /*a050*/  SYNCS.PHASECHK.TRANS64.TRYWAIT P0, [R62+URZ+0x50], R5 ;  /* 0x000050053e0075a7 */ /* 0x00872400080011ff */
[----:B----4-:R-:W-:Y:S05]  /*a060*/  @!P0 NANOSLEEP.SYNCS 0x989680 ;  /* 0x009896800000895d */ /* 0x010fea0003900000 */
[----:B------:R-:W4:Y:S02]  /*a070*/  @!P0 SYNCS.PHASECHK.TRANS64 P0, [R62+URZ+0x50], R5 ;  /* 0x000050053e0085a7 */ /* 0x000f2400080010ff */
[----:B----4-:R-:W-:Y:S05]  /*a080*/  @!P0 BRA `(.L_x_129) ;  /* 0xfffffffc00f08947 */ /* 0x010fea000383ffff */
[----:B------:R-:W-:Y:S05]  /*a090*/  BRA `(.L_x_128) ;  /* 0xffffffe400647947 */ /* 0x000fea000383ffff */
        .weak           $__internal_0_$__cuda_sm10x_tcgen05_guardrail_trap_col_being_dealloced_not_returned_by_alloc
        .type           $__internal_0_$__cuda_sm10x_tcgen05_guardrail_trap_col_being_dealloced_not_returned_by_alloc,@function
        .size           $__internal_0_$__cuda_sm10x_tcgen05_guardrail_trap_col_being_dealloced_not_returned_by_alloc,($__internal_1_$__cuda_sm10x_tcgen05_guardrail_trap_phase_invalid_during_alloc - $__internal_0_$__cuda_sm10x_tcgen05_guardrail_trap_col_being_dealloced_not_returned_by_alloc)
$__internal_0_$__cuda_sm10x_tcgen05_guardrail_trap_col_being_dealloced_not_returned_by_alloc:
[----:B------:R-:W-:Y:S05]  /*a0a0*/  BPT.TRAP 0x1 ;  /* 0x000000040000795c */ /* 0x000fea0000300000 */
[----:B------:R-:W-:-:S04]  /*a0b0*/  HFMA2 R3, -RZ, RZ, 0, 0 ;  /* 0x00000000ff037431 */ /* 0x000fc800000001ff */
[----:B------:R-:W-:Y:S05]  /*a0c0*/  RET.REL.NODEC R2 `(_ZN7cutlass13device_kernelINS_4gemm6kernel13GemmUniversalIN4cute5tupleIJiiiiEEENS1_10collective13CollectiveMmaINS1_35MainloopSm100TmaUmmaWarpSpecializedILi5ELi2ELi4ENS5_IJNS4_1CILi1EEENSA_ILi2EEESB_EEEEENS5_IJNSA_ILi128EEESF_NSA_ILi64EEEEEENS_6half_tENS5_IJlSB_lEEESI_SJ_NS4_8TiledMMAINS4_8MMA_AtomIJNS4_20SM100_MMA_F16BF16_SSISI_SI_fLi128ELi128ELNS4_4UMMA5MajorE0ELSO_0ELNSN_7ScaleInE0ELSP_0EEEEEENS4_6LayoutINS5_IJSB_SB_SB_EEENS5_IJNSA_ILi0EEESU_SU_EEEEENS5_IJNS4_10UnderscoreESX_SX_EEEEENS4_23SM90_TMA_LOAD_MULTICASTENS4_14ComposedLayoutINS4_7SwizzleILi3ELi4ELi3EEENS4_18smem_ptr_flag_bitsILi16EEENSS_INS5_IJNSA_ILi8EEESG_EEENS5_IJSG_SB_EEEEEEEvNS4_8identityENS4_13SM90_TMA_LOADES1A_vS1B_EENS_8epilogue10collective18CollectiveEpilogueINS1E_23Sm100TmaWarpSpecializedILi4ELi2ELi32ELb1ELb0EEEJSH_NS5_IJNSS_ISF_SB_EENSS_INSA_ILi32EEESB_EEEEESI_SJ_SI_SJ_NS1E_6fusion15FusionCallbacksIS1I_NS1N_17LinearCombinationISI_fSI_fLNS_15FloatRoundStyleE2EEESH_S1M_JEEENS4_5SM1004TMEM4LOAD26SM100_TMEM_LOAD_32dp32b32xES1C_NS11_INS12_ILi2ELi4ELi3EEES15_NSS_INS5_IJS16_S1K_EEENS5_IJS1K_SB_EEEEEEENS4_39AutoVectorizingCopyWithAssumedAlignmentILi128EEENS4_14SM90_TMA_STOREES21_S23_S23_EEEvvEEEEvNT_6ParamsE) ;  /* 0xffffff5c02cc7950 */ /* 0x000fea0003c3ffff */
        .weak           $__internal_1_$__cuda_sm10x_tcgen05_guardrail_trap_phase_invalid_during_alloc
        .type           $__internal_1_$__cuda_sm10x_tcgen05_guardrail_trap_phase_invalid_during_alloc,@function
        .size           $__internal_1_$__cuda_sm10x_tcgen05_guardrail_trap_phase_invalid_during_alloc,($__internal_2_$__cuda_sm10x_tcgen05_guardrail_trap_unallocated_columns_being_dealloced - $__internal_1_$__cuda_sm10x_tcgen05_guardrail_trap_phase_invalid_during_alloc)
$__internal_1_$__cuda_sm10x_tcgen05_guardrail_trap_phase_invalid_during_alloc:
[----:B------:R-:W-:Y:S05]  /*a0d0*/  BPT.TRAP 0x1 ;  /* 0x000000040000795c */ /* 0x000fea0000300000 */
[----:B------:R-:W-:-:S04]  /*a0e0*/  MOV R5, 0x0 ;  /* 0x0000000000057802 */ /* 0x000fc80000000f00 */
[----:B------:R-:W-:Y:S05]  /*a0f0*/  RET.REL.NODEC R4 `(_ZN7cutlass13device_kernelINS_4gemm6kernel13GemmUniversalIN4cute5tupleIJiiiiEEENS1_10collective13CollectiveMmaINS1_35MainloopSm100TmaUmmaWarpSpecializedILi5ELi2ELi4ENS5_IJNS4_1CILi1EEENSA_ILi2EEESB_EEEEENS5_IJNSA_ILi128EEESF_NSA_ILi64EEEEEENS_6half_tENS5_IJlSB_lEEESI_SJ_NS4_8TiledMMAINS4_8MMA_AtomIJNS4_20SM100_MMA_F16BF16_SSISI_SI_fLi128ELi128ELNS4_4UMMA5MajorE0ELSO_0ELNSN_7ScaleInE0ELSP_0EEEEEENS4_6LayoutINS5_IJSB_SB_SB_EEENS5_IJNSA_ILi0EEESU_SU_EEEEENS5_IJNS4_10UnderscoreESX_SX_EEEEENS4_23SM90_TMA_LOAD_MULTICASTENS4_14ComposedLayoutINS4_7SwizzleILi3ELi4ELi3EEENS4_18smem_ptr_flag_bitsILi16EEENSS_INS5_IJNSA_ILi8EEESG_EEENS5_IJSG_SB_EEEEEEEvNS4_8identityENS4_13SM90_TMA_LOADES1A_vS1B_EENS_8epilogue10collective18CollectiveEpilogueINS1E_23Sm100TmaWarpSpecializedILi4ELi2ELi32ELb1ELb0EEEJSH_NS5_IJNSS_ISF_SB_EENSS_INSA_ILi32EEESB_EEEEESI_SJ_SI_SJ_NS1E_6fusion15FusionCallbacksIS1I_NS1N_17LinearCombinationISI_fSI_fLNS_15FloatRoundStyleE2EEESH_S1M_JEEENS4_5SM1004TMEM4LOAD26SM100_TMEM_LOAD_32dp32b32xES1C_NS11_INS12_ILi2ELi4ELi3EEES15_NSS_INS5_IJS16_S1K_EEENS5_IJS1K_SB_EEEEEEENS4_39AutoVectorizingCopyWithAssumedAlignmentILi128EEENS4_14SM90_TMA_STOREES21_S23_S23_EEEvvEEEEvNT_6ParamsE) ;  /* 0xffffff5c04c07950 */ /* 0x000fea0003c3ffff */
        .weak           $__internal_2_$__cuda_sm10x_tcgen05_guardrail_trap_unallocated_columns_being_dealloced
        .type           $__internal_2_$__cuda_sm10x_tcgen05_guardrail_trap_unallocated_columns_being_dealloced,@function
        .size           $__internal_2_$__cuda_sm10x_tcgen05_guardrail_trap_unallocated_columns_being_dealloced,(.L_x_186 - $__internal_2_$__cuda_sm10x_tcgen05_guardrail_trap_unallocated_columns_being_dealloced)
$__internal_2_$__cuda_sm10x_tcgen05_guardrail_trap_unallocated_columns_being_dealloced:
[----:B------:R-:W-:Y:S05]  /*a100*/  BPT.TRAP 0x1 ;  /* 0x000000040000795c */ /* 0x000fea0000300000 */
[----:B------:R-:W-:-:S04]  /*a110*/  HFMA2 R3, -RZ, RZ, 0, 0 ;  /* 0x00000000ff037431 */ /* 0x000fc800000001ff */
[----:B------:R-:W-:Y:S05]  /*a120*/  RET.REL.NODEC R2 `(_ZN7cutlass13device_kernelINS_4gemm6kernel13GemmUniversalIN4cute5tupleIJiiiiEEENS1_10collective13CollectiveMmaINS1_35MainloopSm100TmaUmmaWarpSpecializedILi5ELi2ELi4ENS5_IJNS4_1CILi1EEENSA_ILi2EEESB_EEEEENS5_IJNSA_ILi128EEESF_NSA_ILi64EEEEEENS_6half_tENS5_IJlSB_lEEESI_SJ_NS4_8TiledMMAINS4_8MMA_AtomIJNS4_20SM100_MMA_F16BF16_SSISI_SI_fLi128ELi128ELNS4_4UMMA5MajorE0ELSO_0ELNSN_7ScaleInE0ELSP_0EEEEEENS4_6LayoutINS5_IJSB_SB_SB_EEENS5_IJNSA_ILi0EEESU_SU_EEEEENS5_IJNS4_10UnderscoreESX_SX_EEEEENS4_23SM90_TMA_LOAD_MULTICASTENS4_14ComposedLayoutINS4_7SwizzleILi3ELi4ELi3EEENS4_18smem_ptr_flag_bitsILi16EEENSS_INS5_IJNSA_ILi8EEESG_EEENS5_IJSG_SB_EEEEEEEvNS4_8identityENS4_13SM90_TMA_LOADES1A_vS1B_EENS_8epilogue10collective18CollectiveEpilogueINS1E_23Sm100TmaWarpSpecializedILi4ELi2ELi32ELb1ELb0EEEJSH_NS5_IJNSS_ISF_SB_EENSS_INSA_ILi32EEESB_EEEEESI_SJ_SI_SJ_NS1E_6fusion15FusionCallbacksIS1I_NS1N_17LinearCombinationISI_fSI_fLNS_15FloatRoundStyleE2EEESH_S1M_JEEENS4_5SM1004TMEM4LOAD26SM100_TMEM_LOAD_32dp32b32xES1C_NS11_INS12_ILi2ELi4ELi3EEES15_NSS_INS5_IJS16_S1K_EEENS5_IJS1K_SB_EEEEEEENS4_39AutoVectorizingCopyWithAssumedAlignmentILi128EEENS4_14SM90_TMA_STOREES21_S23_S23_EEEvvEEEEvNT_6ParamsE) ;  /* 0xffffff5c02b47950 */ /* 0x000fea0003c3ffff */
.L_x_185:
[----:B------:R-:W-:-:S00]  /*a130*/  BRA `(.L_x_185) ;  /* 0xfffffffc00fc7947 */ /* 0x000fc0000383ffff */
[----:B------:R-:W-:-:S00]  /*a140*/  NOP ;  /* 0x0000000000007918 */ /* 0x000fc00000000000 */
        /* <DEDUP_REMOVED lines=11> */
.L_x_186:


//--------------------- .nv.global.init           --------------------------
	.section	.nv.global.init,"aw",@progbits
.nv.global.init:
	.type		$str$27,@object
	.size		$str$27,($str$28 - $str$27)
$str$27:
        /*0000*/ 	.byte	0x28, 0x61, 0x64, 0x64, 0x72, 0x65, 0x73, 0x73, 0x20, 0x26, 0x20, 0x6d, 0x61, 0x73, 0x6b, 0x29
        /*0010*/ 	.byte	0x20, 0x3d, 0x3d, 0x20, 0x30, 0x00
	.type		$str$28,@object
	.size		$str$28,($str$26 - $str$28)
$str$28:
        /*0016*/ 	.byte	0x2f, 0x74, 0x6d, 0x70, 0x2f, 0x63, 0x75, 0x74, 0x6c, 0x61, 0x73, 0x73, 0x5f, 0x73, 0x77, 0x65
        /*0026*/ 	.byte	0x65, 0x70, 0x5f, 0x73, 0x72, 0x63, 0x2f, 0x69, 0x6e, 0x63, 0x6c, 0x75, 0x64, 0x65, 0x2f, 0x63
        /*0036*/ 	.byte	0x75, 0x74, 0x65, 0x2f, 0x70, 0x6f, 0x69, 0x6e, 0x74, 0x65, 0x72, 0x5f, 0x66, 0x6c, 0x61, 0x67
        /*0046*/ 	.byte	0x67, 0x65, 0x64, 0x2e, 0x68, 0x70, 0x70, 0x00
	.type		$str$26,@object
	.size		$str$26,($str$25 - $str$26)
$str$26:
        /*004e*/ 	.byte	0x2f, 0x74, 0x6d, 0x70, 0x2f, 0x63, 0x75, 0x74, 0x6c, 0x61, 0x73, 0x73, 0x5f, 0x73, 0x77, 0x65
        /*005e*/ 	.byte	0x65, 0x70, 0x5f, 0x73, 0x72, 0x63, 0x2f, 0x69, 0x6e, 0x63, 0x6c, 0x75, 0x64, 0x65, 0x2f, 0x63
        /*006e*/ 	.byte	0x75, 0x74, 0x65, 0x2f, 0x61, 0x74, 0x6f, 0x6d, 0x2f, 0x63, 0x6f, 0x70, 0x79, 0x5f, 0x74, 0x72
        /*007e*/ 	.byte	0x61, 0x69, 0x74, 0x73, 0x5f, 0x73, 0x6d, 0x31, 0x30, 0x30, 0x2e, 0x68, 0x70, 0x70, 0x00
	.type		$str$25,@object
	.size		$str$25,(__unnamed_1 - $str$25)
$str$25:
        /*008d*/ 	.byte	0x28, 0x28, 0x75, 0x69, 0x6e, 0x74, 0x33, 0x32, 0x5f, 0x74, 0x28, 0x74, 0x68, 0x72, 0x65, 0x61
        /*009d*/ 	.byte	0x64, 0x49, 0x64, 0x78, 0x2e, 0x78, 0x29, 0x20, 0x2f, 0x20, 0x33, 0x32, 0x29, 0x20, 0x25, 0x20
        /*00ad*/ 	.byte	0x34, 0x29, 0x20, 0x3d, 0x3d, 0x20, 0x28, 0x28, 0x28, 0x74, 0x6d, 0x65, 0x6d, 0x5f, 0x61, 0x64
        /*00bd*/ 	.byte	0x64, 0x72, 0x20, 0x3e, 0x3e, 0x20, 0x31, 0x36, 0x29, 0x20, 0x2f, 0x20, 0x33, 0x32, 0x29, 0x20
        /*00cd*/ 	.byte	0x25, 0x20, 0x34, 0x29, 0x00
	.type		__unnamed_1,@object
	.size		__unnamed_1,(__unnamed_2 - __unnamed_1)
__unnamed_1:
        /*00d2*/ 	.byte	0x61, 0x75, 0x74, 0x6f, 0x20, 0x63, 0x75, 0x74, 0x65, 0x3a, 0x3a, 0x61, 0x73, 0x5f, 0x70, 0x6f
        /* <DEDUP_REMOVED lines=24> */
        /*0262*/ 	.byte	0x3e, 0x3e, 0x3e, 0x3e, 0x5d, 0x00
	.type		__unnamed_2,@object
	.size		__unnamed_2,(.L_2 - __unnamed_2)
__unnamed_2:
        /* <DEDUP_REMOVED lines=42> */
        /*0508*/ 	.byte	0x3e, 0x3e, 0x5d, 0x00
.L_2:


//--------------------- .nv.shared._ZN7cutlass13device_kernelINS_4gemm6kernel13GemmUniversalIN4cute5tupleIJiiiiEEENS1_10collective13CollectiveMmaINS1_35MainloopSm100TmaUmmaWarpSpecializedILi5ELi2ELi4ENS5_IJNS4_1CILi1EEENSA_ILi2EEESB_EEEEENS5_IJNSA_ILi128EEESF_NSA_ILi64EEEEEENS_6half_tENS5_IJlSB_lEEESI_SJ_NS4_8TiledMMAINS4_8MMA_AtomIJNS4_20SM100_MMA_F16BF16_SSISI_SI_fLi128ELi128ELNS4_4UMMA5MajorE0ELSO_0ELNSN_7ScaleInE0ELSP_0EEEEEENS4_6LayoutINS5_IJSB_SB_SB_EEENS5_IJNSA_ILi0EEESU_SU_EEEEENS5_IJNS4_10UnderscoreESX_SX_EEEEENS4_23SM90_TMA_LOAD_MULTICASTENS4_14ComposedLayoutINS4_7SwizzleILi3ELi4ELi3EEENS4_18smem_ptr_flag_bitsILi16EEENSS_INS5_IJNSA_ILi8EEESG_EEENS5_IJSG_SB_EEEEEEEvNS4_8identityENS4_13SM90_TMA_LOADES1A_vS1B_EENS_8epilogue10collective18CollectiveEpilogueINS1E_23Sm100TmaWarpSpecializedILi4ELi2ELi32ELb1ELb0EEEJSH_NS5_IJNSS_ISF_SB_EENSS_INSA_ILi32EEESB_EEEEESI_SJ_SI_SJ_NS1E_6fusion15FusionCallbacksIS1I_NS1N_17LinearCombinationISI_fSI_fLNS_15FloatRoundStyleE2EEESH_S1M_JEEENS4_5SM1004TMEM4LOAD26SM100_TMEM_LOAD_32dp32b32xES1C_NS11_INS12_ILi2ELi4ELi3EEES15_NSS_INS5_IJS16_S1K_EEENS5_IJS1K_SB_EEEEEEENS4_39AutoVectorizingCopyWithAssumedAlignmentILi128EEENS4_14SM90_TMA_STOREES21_S23_S23_EEEvvEEEEvNT_6ParamsE --------------------------
	.section	.nv.shared._ZN7cutlass13device_kernelINS_4gemm6kernel13GemmUniversalIN4cute5tupleIJiiiiEEENS1_10collective13CollectiveMmaINS1_35MainloopSm100TmaUmmaWarpSpecializedILi5ELi2ELi4ENS5_IJNS4_1CILi1EEENSA_ILi2EEESB_EEEEENS5_IJNSA_ILi128EEESF_NSA_ILi64EEEEEENS_6half_tENS5_IJlSB_lEEESI_SJ_NS4_8TiledMMAINS4_8MMA_AtomIJNS4_20SM100_MMA_F16BF16_SSISI_SI_fLi128ELi128ELNS4_4UMMA5MajorE0ELSO_0ELNSN_7ScaleInE0ELSP_0EEEEEENS4_6LayoutINS5_IJSB_SB_SB_EEENS5_IJNSA_ILi0EEESU_SU_EEEEENS5_IJNS4_10UnderscoreESX_SX_EEEEENS4_23SM90_TMA_LOAD_MULTICASTENS4_14ComposedLayoutINS4_7SwizzleILi3ELi4ELi3EEENS4_18smem_ptr_flag_bitsILi16EEENSS_INS5_IJNSA_ILi8EEESG_EEENS5_IJSG_SB_EEEEEEEvNS4_8identityENS4_13SM90_TMA_LOADES1A_vS1B_EENS_8epilogue10collective18CollectiveEpilogueINS1E_23Sm100TmaWarpSpecializedILi4ELi2ELi32ELb1ELb0EEEJSH_NS5_IJNSS_ISF_SB_EENSS_INSA_ILi32EEESB_EEEEESI_SJ_SI_SJ_NS1E_6fusion15FusionCallbacksIS1I_NS1N_17LinearCombinationISI_fSI_fLNS_15FloatRoundStyleE2EEESH_S1M_JEEENS4_5SM1004TMEM4LOAD26SM100_TMEM_LOAD_32dp32b32xES1C_NS11_INS12_ILi2ELi4ELi3EEES15_NSS_INS5_IJS16_S1K_EEENS5_IJS1K_SB_EEEEEEENS4_39AutoVectorizingCopyWithAssumedAlignmentILi128EEENS4_14SM90_TMA_STOREES21_S23_S23_EEEvvEEEEvNT_6ParamsE,"aw",@nobits
	.sectionflags	@""
	.align	16
	.zero		1024


//--------------------- .nv.shared.reserved.0     --------------------------
	.section	.nv.shared.reserved.0,"aw",@nobits
	.weak		__nv_reservedSMEM_offset_0_alias
	.size		__nv_reservedSMEM_offset_0_alias, 0, 64
	.other		__nv_reservedSMEM_offset_0_alias,@"STO_CUDA_RESERVED_SHARED STV_DEFAULT"
__nv_reservedSMEM_offset_0_alias:
	.zero		0
.nv.shared.reserved.0:
	.zero		64
	.weak		__nv_reservedSMEM_tcgen05_partition
	.type		__nv_reservedSMEM_tcgen05_partition,@object
	.size		__nv_reservedSMEM_tcgen05_partition,(.L_0 - __nv_reservedSMEM_tcgen05_partition)
__nv_reservedSMEM_tcgen05_partition:
	.zero		32
.L_0:


//--------------------- .nv.global                --------------------------
	.section	.nv.global,"aw",@nobits
.nv.global:
	.type		_ZN39_INTERNAL_6727ad5b_4_k_cu_b0fe8059_66434cute1_E,@object
	.size		_ZN39_INTERNAL_6727ad5b_4_k_cu_b0fe8059_66434cute1_E,(_ZN39_INTERNAL_6727ad5b_4_k_cu_b0fe8059_66434cuda3std3__45__cpo6cbeginE - _ZN39_INTERNAL_6727ad5b_4_k_cu_b0fe8059_66434cute1_E)
_ZN39_INTERNAL_6727ad5b_4_k_cu_b0fe8059_66434cute1_E:
	.zero		1
	.type		_ZN39_INTERNAL_6727ad5b_4_k_cu_b0fe8059_66434cuda3std3__45__cpo6cbeginE,@object
	.size		_ZN39_INTERNAL_6727ad5b_4_k_cu_b0fe8059_66434cuda3std3__45__cpo6cbeginE,(_ZN39_INTERNAL_6727ad5b_4_k_cu_b0fe8059_66434cuda3std3__48in_placeE - _ZN39_INTERNAL_6727ad5b_4_k_cu_b0fe8059_66434cuda3std3__45__cpo6cbeginE)
_ZN39_INTERNAL_6727ad5b_4_k_cu_b0fe8059_66434cuda3std3__45__cpo6cbeginE:
	.zero		1
	.type		_ZN39_INTERNAL_6727ad5b_4_k_cu_b0fe8059_66434cuda3std3__48in_placeE,@object
	.size		_ZN39_INTERNAL_6727ad5b_4_k_cu_b0fe8059_66434cuda3std3__48in_placeE,(_ZN39_INTERNAL_6727ad5b_4_k_cu_b0fe8059_66434cuda3std6ranges3__45__cpo9iter_moveE - _ZN39_INTERNAL_6727ad5b_4_k_cu_b0fe8059_66434cuda3std3__48in_placeE)
_ZN39_INTERNAL_6727ad5b_4_k_cu_b0fe8059_66434cuda3std3__48in_placeE:
	.zero		1
	.type		_ZN39_INTERNAL_6727ad5b_4_k_cu_b0fe8059_66434cuda3std6ranges3__45__cpo9iter_moveE,@object
	.size		_ZN39_INTERNAL_6727ad5b_4_k_cu_b0fe8059_66434cuda3std6ranges3__45__cpo9iter_moveE,(_ZN39_INTERNAL_6727ad5b_4_k_cu_b0fe8059_66434cuda3std3__45__cpo5beginE - _ZN39_INTERNAL_6727ad5b_4_k_cu_b0fe8059_66434cuda3std6ranges3__45__cpo9iter_moveE)
_ZN39_INTERNAL_6727ad5b_4_k_cu_b0fe8059_66434cuda3std6ranges3__45__cpo9iter_moveE:
	.zero		1
	.type		_ZN39_INTERNAL_6727ad5b_4_k_cu_b0fe8059_66434cuda3std3__45__cpo5beginE,@object
	.size		_ZN39_INTERNAL_6727ad5b_4_k_cu_b0fe8059_66434cuda3std3__45__cpo5beginE,(_ZN39_INTERNAL_6727ad5b_4_k_cu_b0fe8059_66434cuda3std3__441_GLOBAL__N__6727ad5b_4_k_cu_b0fe8059_66436ignoreE - _ZN39_INTERNAL_6727ad5b_4_k_cu_b0fe8059_66434cuda3std3__45__cpo5beginE)
_ZN39_INTERNAL_6727ad5b_4_k_cu_b0fe8059_66434cuda3std3__45__cpo5beginE:
	.zero		1
	.type		_ZN39_INTERNAL_6727ad5b_4_k_cu_b0fe8059_66434cuda3std3__441_GLOBAL__N__6727ad5b_4_k_cu_b0fe8059_66436ignoreE,@object
	.size		_ZN39_INTERNAL_6727ad5b_4_k_cu_b0fe8059_66434cuda3std3__441_GLOBAL__N__6727ad5b_4_k_cu_b0fe8059_66436ignoreE,(_ZN39_INTERNAL_6727ad5b_4_k_cu_b0fe8059_66434cute7productE - _ZN39_INTERNAL_6727ad5b_4_k_cu_b0fe8059_66434cuda3std3__441_GLOBAL__N__6727ad5b_4_k_cu_b0fe8059_66436ignoreE)
_ZN39_INTERNAL_6727ad5b_4_k_cu_b0fe8059_66434cuda3std3__441_GLOBAL__N__6727ad5b_4_k_cu_b0fe8059_66436ignoreE:
	.zero		1
	.type		_ZN39_INTERNAL_6727ad5b_4_k_cu_b0fe8059_66434cute7productE,@object
	.size		_ZN39_INTERNAL_6727ad5b_4_k_cu_b0fe8059_66434cute7productE,(_ZN39_INTERNAL_6727ad5b_4_k_cu_b0fe8059_66434cuda3std3__45__cpo3endE - _ZN39_INTERNAL_6727ad5b_4_k_cu_b0fe8059_66434cute7productE)
_ZN39_INTERNAL_6727ad5b_4_k_cu_b0fe8059_66434cute7productE:
	.zero		1
	.type		_ZN39_INTERNAL_6727ad5b_4_k_cu_b0fe8059_66434cuda3std3__45__cpo3endE,@object
	.size		_ZN39_INTERNAL_6727ad5b_4_k_cu_b0fe8059_66434cuda3std3__45__cpo3endE,(_ZN39_INTERNAL_6727ad5b_4_k_cu_b0fe8059_66434cuda3std3__419piecewise_constructE - _ZN39_INTERNAL_6727ad5b_4_k_cu_b0fe8059_66434cuda3std3__45__cpo3endE)
_ZN39_INTERNAL_6727ad5b_4_k_cu_b0fe8059_66434cuda3std3__45__cpo3endE:
	.zero		1
	.type		_ZN39_INTERNAL_6727ad5b_4_k_cu_b0fe8059_66434cuda3std3__419piecewise_constructE,@object
	.size		_ZN39_INTERNAL_6727ad5b_4_k_cu_b0fe8059_66434cuda3std3__419piecewise_constructE,(_ZN39_INTERNAL_6727ad5b_4_k_cu_b0fe8059_66434cuda3std3__45__cpo4cendE - _ZN39_INTERNAL_6727ad5b_4_k_cu_b0fe8059_66434cuda3std3__419piecewise_constructE)
_ZN39_INTERNAL_6727ad5b_4_k_cu_b0fe8059_66434cuda3std3__419piecewise_constructE:
	.zero		1
	.type		_ZN39_INTERNAL_6727ad5b_4_k_cu_b0fe8059_66434cuda3std3__45__cpo4cendE,@object
	.size		_ZN39_INTERNAL_6727ad5b_4_k_cu_b0fe8059_66434cuda3std3__45__cpo4cendE,(_ZN39_INTERNAL_6727ad5b_4_k_cu_b0fe8059_66434cuda3std6ranges3__45__cpo4swapE - _ZN39_INTERNAL_6727ad5b_4_k_cu_b0fe8059_66434cuda3std3__45__cpo4cendE)
_ZN39_INTERNAL_6727ad5b_4_k_cu_b0fe8059_66434cuda3std3__45__cpo4cendE:
	.zero		1
	.type		_ZN39_INTERNAL_6727ad5b_4_k_cu_b0fe8059_66434cuda3std6ranges3__45__cpo4swapE,@object
	.size		_ZN39_INTERNAL_6727ad5b_4_k_cu_b0fe8059_66434cuda3std6ranges3__45__cpo4swapE,(.L_10 - _ZN39_INTERNAL_6727ad5b_4_k_cu_b0fe8059_66434cuda3std6ranges3__45__cpo4swapE)
_ZN39_INTERNAL_6727ad5b_4_k_cu_b0fe8059_66434cuda3std6ranges3__45__cpo4swapE:
	.zero		1
.L_10:


//--------------------- .nv.constant0._ZN7cutlass13device_kernelINS_4gemm6kernel13GemmUniversalIN4cute5tupleIJiiiiEEENS1_10collective13CollectiveMmaINS1_35MainloopSm100TmaUmmaWarpSpecializedILi5ELi2ELi4ENS5_IJNS4_1CILi1EEENSA_ILi2EEESB_EEEEENS5_IJNSA_ILi128EEESF_NSA_ILi64EEEEEENS_6half_tENS5_IJlSB_lEEESI_SJ_NS4_8TiledMMAINS4_8MMA_AtomIJNS4_20SM100_MMA_F16BF16_SSISI_SI_fLi128ELi128ELNS4_4UMMA5MajorE0ELSO_0ELNSN_7ScaleInE0ELSP_0EEEEEENS4_6LayoutINS5_IJSB_SB_SB_EEENS5_IJNSA_ILi0EEESU_SU_EEEEENS5_IJNS4_10UnderscoreESX_SX_EEEEENS4_23SM90_TMA_LOAD_MULTICASTENS4_14ComposedLayoutINS4_7SwizzleILi3ELi4ELi3EEENS4_18smem_ptr_flag_bitsILi16EEENSS_INS5_IJNSA_ILi8EEESG_EEENS5_IJSG_SB_EEEEEEEvNS4_8identityENS4_13SM90_TMA_LOADES1A_vS1B_EENS_8epilogue10collective18CollectiveEpilogueINS1E_23Sm100TmaWarpSpecializedILi4ELi2ELi32ELb1ELb0EEEJSH_NS5_IJNSS_ISF_SB_EENSS_INSA_ILi32EEESB_EEEEESI_SJ_SI_SJ_NS1E_6fusion15FusionCallbacksIS1I_NS1N_17LinearCombinationISI_fSI_fLNS_15FloatRoundStyleE2EEESH_S1M_JEEENS4_5SM1004TMEM4LOAD26SM100_TMEM_LOAD_32dp32b32xES1C_NS11_INS12_ILi2ELi4ELi3EEES15_NSS_INS5_IJS16_S1K_EEENS5_IJS1K_SB_EEEEEEENS4_39AutoVectorizingCopyWithAssumedAlignmentILi128EEENS4_14SM90_TMA_STOREES21_S23_S23_EEEvvEEEEvNT_6ParamsE --------------------------
	.section	.nv.constant0._ZN7cutlass13device_kernelINS_4gemm6kernel13GemmUniversalIN4cute5tupleIJiiiiEEENS1_10collective13CollectiveMmaINS1_35MainloopSm100TmaUmmaWarpSpecializedILi5ELi2ELi4ENS5_IJNS4_1CILi1EEENSA_ILi2EEESB_EEEEENS5_IJNSA_ILi128EEESF_NSA_ILi64EEEEEENS_6half_tENS5_IJlSB_lEEESI_SJ_NS4_8TiledMMAINS4_8MMA_AtomIJNS4_20SM100_MMA_F16BF16_SSISI_SI_fLi128ELi128ELNS4_4UMMA5MajorE0ELSO_0ELNSN_7ScaleInE0ELSP_0EEEEEENS4_6LayoutINS5_IJSB_SB_SB_EEENS5_IJNSA_ILi0EEESU_SU_EEEEENS5_IJNS4_10UnderscoreESX_SX_EEEEENS4_23SM90_TMA_LOAD_MULTICASTENS4_14ComposedLayoutINS4_7SwizzleILi3ELi4ELi3EEENS4_18smem_ptr_flag_bitsILi16EEENSS_INS5_IJNSA_ILi8EEESG_EEENS5_IJSG_SB_EEEEEEEvNS4_8identityENS4_13SM90_TMA_LOADES1A_vS1B_EENS_8epilogue10collective18CollectiveEpilogueINS1E_23Sm100TmaWarpSpecializedILi4ELi2ELi32ELb1ELb0EEEJSH_NS5_IJNSS_ISF_SB_EENSS_INSA_ILi32EEESB_EEEEESI_SJ_SI_SJ_NS1E_6fusion15FusionCallbacksIS1I_NS1N_17LinearCombinationISI_fSI_fLNS_15FloatRoundStyleE2EEESH_S1M_JEEENS4_5SM1004TMEM4LOAD26SM100_TMEM_LOAD_32dp32b32xES1C_NS11_INS12_ILi2ELi4ELi3EEES15_NSS_INS5_IJS16_S1K_EEENS5_IJS1K_SB_EEEEEEENS4_39AutoVectorizingCopyWithAssumedAlignmentILi128EEENS4_14SM90_TMA_STOREES21_S23_S23_EEEvvEEEEvNT_6ParamsE,"a",@progbits
	.sectionflags	@""
	.align	4
.nv.constant0._ZN7cutlass13device_kernelINS_4gemm6kernel13GemmUniversalIN4cute5tupleIJiiiiEEENS1_10collective13CollectiveMmaINS1_35MainloopSm100TmaUmmaWarpSpecializedILi5ELi2ELi4ENS5_IJNS4_1CILi1EEENSA_ILi2EEESB_EEEEENS5_IJNSA_ILi128EEESF_NSA_ILi64EEEEEENS_6half_tENS5_IJlSB_lEEESI_SJ_NS4_8TiledMMAINS4_8MMA_AtomIJNS4_20SM100_MMA_F16BF16_SSISI_SI_fLi128ELi128ELNS4_4UMMA5MajorE0ELSO_0ELNSN_7ScaleInE0ELSP_0EEEEEENS4_6LayoutINS5_IJSB_SB_SB_EEENS5_IJNSA_ILi0EEESU_SU_EEEEENS5_IJNS4_10UnderscoreESX_SX_EEEEENS4_23SM90_TMA_LOAD_MULTICASTENS4_14ComposedLayoutINS4_7SwizzleILi3ELi4ELi3EEENS4_18smem_ptr_flag_bitsILi16EEENSS_INS5_IJNSA_ILi8EEESG_EEENS5_IJSG_SB_EEEEEEEvNS4_8identityENS4_13SM90_TMA_LOADES1A_vS1B_EENS_8epilogue10collective18CollectiveEpilogueINS1E_23Sm100TmaWarpSpecializedILi4ELi2ELi32ELb1ELb0EEEJSH_NS5_IJNSS_ISF_SB_EENSS_INSA_ILi32EEESB_EEEEESI_SJ_SI_SJ_NS1E_6fusion15FusionCallbacksIS1I_NS1N_17LinearCombinationISI_fSI_fLNS_15FloatRoundStyleE2EEESH_S1M_JEEENS4_5SM1004TMEM4LOAD26SM100_TMEM_LOAD_32dp32b32xES1C_NS11_INS12_ILi2ELi4ELi3EEES15_NSS_INS5_IJS16_S1K_EEENS5_IJS1K_SB_EEEEEEENS4_39AutoVectorizingCopyWithAssumedAlignmentILi128EEENS4_14SM90_TMA_STOREES21_S23_S23_EEEvvEEEEvNT_6ParamsE:
	.zero		2944


//--------------------- SYMBOLS --------------------------

	.type		.nv.reservedSmem.offset0,@object
	.size		.nv.reservedSmem.offset0,0x4
	.type		.nv.reservedSmem.cap,@object
	.size		.nv.reservedSmem.cap,0x4
	.type		__assertfail,@function
